	.target	sm_100a

	.elftype	@"ET_EXEC"


//--------------------- .note.nv.tkinfo           --------------------------
	.section	.note.nv.tkinfo,"",@"SHT_NOTE"
	.sectionflags	@"SHF_NOTE_NV_TKINFO"
	.tkinfo
        /*0018*/ 	.word	0x00000081
        /*0030*/ 	.string	""
        /*0030*/ 	.string	"ptxas-blackwell"
        /*0030*/ 	.string	"Cuda compilation tools, release 12.9, V12.9.86"
        /*0030*/ 	.string	"Build cuda_12.9.r12.9/compiler.36037853_0"
        /*0030*/ 	.string	"-v  -suppress-debug-info  -lineinfo  -arch sm_100a "



//--------------------- .note.nv.cuver            --------------------------
	.section	.note.nv.cuver,"",@"SHT_NOTE"
	.sectionflags	@"SHF_NOTE_NV_CUVER"
        /*0018*/ 	.short	0x0001
        /*001a*/ 	.short	0x0064
        /*001c*/ 	.short	0x0001
        /*001e*/ 	.short	0x0000
        /*0020*/ 	.short	0x0001
        /*0022*/ 	.short	0x0000


//--------------------- .nv.info                  --------------------------
	.section	.nv.info,"",@"SHT_CUDA_INFO"
	.align	4


	//----- nvinfo : EIATTR_REGCOUNT
	.align		4
        /*0000*/ 	.byte	0x04, 0x2f
        /*0002*/ 	.short	(.L_4 - .L_3)
	.align		4
.L_3:
        /*0004*/ 	.word	index@(gluon_mma)
        /*0008*/ 	.word	0x0000007e


	//----- nvinfo : EIATTR_FRAME_SIZE
	.align		4
.L_4:
        /*000c*/ 	.byte	0x04, 0x11
        /*000e*/ 	.short	(.L_6 - .L_5)
	.align		4
.L_5:
        /*0010*/ 	.word	index@($__internal_2_$__cuda_sm10x_tcgen05_guardrail_trap_unallocated_columns_being_dealloced)
        /*0014*/ 	.word	0x00000000


	//----- nvinfo : EIATTR_FRAME_SIZE
	.align		4
.L_6:
        /*0018*/ 	.byte	0x04, 0x11
        /*001a*/ 	.short	(.L_8 - .L_7)
	.align		4
.L_7:
        /*001c*/ 	.word	index@($__internal_1_$__cuda_sm10x_tcgen05_guardrail_trap_phase_invalid_during_alloc)
        /*0020*/ 	.word	0x00000000


	//----- nvinfo : EIATTR_FRAME_SIZE
	.align		4
.L_8:
        /*0024*/ 	.byte	0x04, 0x11
        /*0026*/ 	.short	(.L_10 - .L_9)
	.align		4
.L_9:
        /*0028*/ 	.word	index@($__internal_0_$__cuda_sm10x_tcgen05_guardrail_trap_col_being_dealloced_not_returned_by_alloc)
        /*002c*/ 	.word	0x00000000


	//----- nvinfo : EIATTR_FRAME_SIZE
	.align		4
.L_10:
        /*0030*/ 	.byte	0x04, 0x11
        /*0032*/ 	.short	(.L_12 - .L_11)
	.align		4
.L_11:
        /*0034*/ 	.word	index@(gluon_mma)
        /*0038*/ 	.word	0x00000000


	//----- nvinfo : EIATTR_MIN_STACK_SIZE
	.align		4
.L_12:
        /*003c*/ 	.byte	0x04, 0x12
        /*003e*/ 	.short	(.L_14 - .L_13)
	.align		4
.L_13:
        /*0040*/ 	.word	index@(gluon_mma)
        /*0044*/ 	.word	0x00000000
.L_14:


//--------------------- .nv.info.gluon_mma        --------------------------
	.section	.nv.info.gluon_mma,"",@"SHT_CUDA_INFO"
	.sectionflags	@""
	.align	4


	//----- nvinfo : EIATTR_CUDA_API_VERSION
	.align		4
        /*0000*/ 	.byte	0x04, 0x37
        /*0002*/ 	.short	(.L_16 - .L_15)
.L_15:
        /*0004*/ 	.word	0x00000081


	//----- nvinfo : EIATTR_KPARAM_INFO
	.align		4
.L_16:
        /*0008*/ 	.byte	0x04, 0x17
        /*000a*/ 	.short	(.L_18 - .L_17)
.L_17:
        /*000c*/ 	.word	0x00000000
        /*0010*/ 	.short	0x0004
        /*0012*/ 	.short	0x0020
        /*0014*/ 	.byte	0x00, 0xf4, 0x21, 0x00


	//----- nvinfo : EIATTR_KPARAM_INFO
	.align		4
.L_18:
        /*0018*/ 	.byte	0x04, 0x17
        /*001a*/ 	.short	(.L_20 - .L_19)
.L_19:
        /*001c*/ 	.word	0x00000000
        /*0020*/ 	.short	0x0003
        /*0022*/ 	.short	0x0018
        /*0024*/ 	.byte	0x00, 0xf4, 0x21, 0x00


	//----- nvinfo : EIATTR_KPARAM_INFO
	.align		4
.L_20:
        /*0028*/ 	.byte	0x04, 0x17
        /*002a*/ 	.short	(.L_22 - .L_21)
.L_21:
        /*002c*/ 	.word	0x00000000
        /*0030*/ 	.short	0x0002
        /*0032*/ 	.short	0x0010
        /*0034*/ 	.byte	0x00, 0xf4, 0x21, 0x00


	//----- nvinfo : EIATTR_KPARAM_INFO
	.align		4
.L_22:
        /*0038*/ 	.byte	0x04, 0x17
        /*003a*/ 	.short	(.L_24 - .L_23)
.L_23:
        /*003c*/ 	.word	0x00000000
        /*0040*/ 	.short	0x0001
        /*0042*/ 	.short	0x0008
        /*0044*/ 	.byte	0x00, 0xf4, 0x21, 0x00


	//----- nvinfo : EIATTR_KPARAM_INFO
	.align		4
.L_24:
        /*0048*/ 	.byte	0x04, 0x17
        /*004a*/ 	.short	(.L_26 - .L_25)
.L_25:
        /*004c*/ 	.word	0x00000000
        /*0050*/ 	.short	0x0000
        /*0052*/ 	.short	0x0000
        /*0054*/ 	.byte	0x00, 0xf4, 0x21, 0x00


	//----- nvinfo : EIATTR_AT_ENTRY_FRAGMENTS
	.align		4
.L_26:
        /*0058*/ 	.byte	0x04, 0x4f
        /*005a*/ 	.short	(.L_28 - .L_27)


	//   ....[0]....
.L_27:
        /*005c*/ 	.word	0x00000004


	//----- nvinfo : EIATTR_RESERVED_SMEM_USED
	.align		4
.L_28:
        /*0060*/ 	.byte	0x01, 0x41
	.zero		2


	//----- nvinfo : EIATTR_SPARSE_MMA_MASK
	.align		4
        /*0064*/ 	.byte	0x03, 0x50
        /*0066*/ 	.short	0x0000


	//----- nvinfo : EIATTR_TCGEN05_1CTA_USED
	.align		4
        /*0068*/ 	.byte	0x01, 0x51
	.zero		2


	//----- nvinfo : EIATTR_MAXREG_COUNT
	.align		4
        /*006c*/ 	.byte	0x03, 0x1b
        /*006e*/ 	.short	0x00ff


	//----- nvinfo : EIATTR_NUM_BARRIERS
	.align		4
        /*0070*/ 	.byte	0x02, 0x4c
        /*0072*/ 	.byte	0x01
	.zero		1


	//----- nvinfo : EIATTR_INT_WARP_WIDE_INSTR_OFFSETS
	.align		4
        /*0074*/ 	.byte	0x04, 0x31
        /*0076*/ 	.short	(.L_30 - .L_29)


	//   ....[0]....
.L_29:
        /*0078*/ 	.word	0x00001280


	//   ....[1]....
        /*007c*/ 	.word	0x00001290


	//   ....[2]....
        /*0080*/ 	.word	0x00001700


	//   ....[3]....
        /*0084*/ 	.word	0x00001710


	//   ....[4]....
        /*0088*/ 	.word	0x00002a70


	//   ....[5]....
        /*008c*/ 	.word	0x00002ac0


	//----- nvinfo : EIATTR_COOP_GROUP_MASK_REGIDS
	.align		4
.L_30:
        /*0090*/ 	.byte	0x04, 0x29
        /*0092*/ 	.short	(.L_32 - .L_31)


	//   ....[0]....
.L_31:
        /*0094*/ 	.word	0xffffffff


	//   ....[1]....
        /*0098*/ 	.word	0xffffffff


	//   ....[2]....
        /*009c*/ 	.word	0xffffffff


	//   ....[3]....
        /*00a0*/ 	.word	0xffffffff


	//----- nvinfo : EIATTR_COOP_GROUP_INSTR_OFFSETS
	.align		4
.L_32:
        /*00a4*/ 	.byte	0x04, 0x28
        /*00a6*/ 	.short	(.L_34 - .L_33)


	//   ....[0]....
.L_33:
        /*00a8*/ 	.word	0x00000050


	//   ....[1]....
        /*00ac*/ 	.word	0x00000310


	//   ....[2]....
        /*00b0*/ 	.word	0x00002900


	//   ....[3]....
        /*00b4*/ 	.word	0x00002b70


	//----- nvinfo : EIATTR_VRC_CTA_INIT_COUNT
	.align		4
.L_34:
        /*00b8*/ 	.byte	0x02, 0x4a
        /*00ba*/ 	.byte	0x80
	.zero		1


	//----- nvinfo : EIATTR_MBARRIER_INSTR_OFFSETS
	.align		4
        /*00bc*/ 	.byte	0x04, 0x39
        /*00be*/ 	.short	(.L_36 - .L_35)


	//   ....[0]....
.L_35:
        /*00c0*/ 	.word	0x00001560
        /*00c4*/ 	.word	0x000000ff
        /*00c8*/ 	.word	0x00002800
        /*00cc*/ 	.short	0x0100
        /*00ce*/ 	.byte	0x0c
	.zero		1


	//   ....[1]....
        /*00d0*/ 	.word	0x000017a0
        /*00d4*/ 	.word	0x000000ff
        /*00d8*/ 	.word	0x00002800
        /*00dc*/ 	.short	0x010a
        /*00de*/ 	.byte	0x0c
	.zero		1


	//   ....[2]....
        /*00e0*/ 	.word	0x00001900
        /*00e4*/ 	.word	0x000000ff
        /*00e8*/ 	.word	0x00002800
        /*00ec*/ 	.short	0x0108
        /*00ee*/ 	.byte	0x0c
	.zero		1


	//   ....[3]....
        /*00f0*/ 	.word	0x00002b90
        /*00f4*/ 	.word	0x000000ff
        /*00f8*/ 	.word	0x00002800
        /*00fc*/ 	.short	0x010a
        /*00fe*/ 	.byte	0x0c
	.zero		1


	//----- nvinfo : EIATTR_NUM_MBARRIERS
	.align		4
.L_36:
        /*0100*/ 	.byte	0x03, 0x38
        /*0102*/ 	.short	0x0001


	//----- nvinfo : EIATTR_EXIT_INSTR_OFFSETS
	.align		4
        /*0104*/ 	.byte	0x04, 0x1c
        /*0106*/ 	.short	(.L_38 - .L_37)


	//   ....[0]....
.L_37:
        /*0108*/ 	.word	0x00002b80


	//----- nvinfo : EIATTR_REQNTID
	.align		4
.L_38:
        /*010c*/ 	.byte	0x04, 0x10
        /*010e*/ 	.short	(.L_40 - .L_39)
.L_39:
        /*0110*/ 	.word	0x00000100
        /*0114*/ 	.word	0x00000001
        /*0118*/ 	.word	0x00000001


	//----- nvinfo : EIATTR_CRS_STACK_SIZE
	.align		4
.L_40:
        /*011c*/ 	.byte	0x04, 0x1e
        /*011e*/ 	.short	(.L_42 - .L_41)
.L_41:
        /*0120*/ 	.word	0x00000000


	//----- nvinfo : EIATTR_CBANK_PARAM_SIZE
	.align		4
.L_42:
        /*0124*/ 	.byte	0x03, 0x19
        /*0126*/ 	.short	0x0028


	//----- nvinfo : EIATTR_PARAM_CBANK
	.align		4
        /*0128*/ 	.byte	0x04, 0x0a
        /*012a*/ 	.short	(.L_44 - .L_43)
	.align		4
.L_43:
        /*012c*/ 	.word	index@(.nv.constant0.gluon_mma)
        /*0130*/ 	.short	0x0380
        /*0132*/ 	.short	0x0028


	//----- nvinfo : EIATTR_SW_WAR
	.align		4
.L_44:
        /*0134*/ 	.byte	0x04, 0x36
        /*0136*/ 	.short	(.L_46 - .L_45)
.L_45:
        /*0138*/ 	.word	0x00000008
.L_46:


//--------------------- .nv.compat                --------------------------
	.section	.nv.compat,"",@"SHT_CUDA_COMPAT_INFO"
	.align	4
        /*0000*/ 	.byte	0x02, 0x02, 0x02, 0x00, 0x02, 0x05, 0x05, 0x00, 0x02, 0x03, 0x00, 0x00, 0x02, 0x06, 0x01, 0x00


//--------------------- .nv.callgraph             --------------------------
	.section	.nv.callgraph,"",@"SHT_CUDA_CALLGRAPH"
	.align	4
	.sectionentsize	8
	.align		4
        /*0000*/ 	.word	0x00000000
	.align		4
        /*0004*/ 	.word	0xffffffff
	.align		4
        /*0008*/ 	.word	0x00000000
	.align		4
        /*000c*/ 	.word	0xfffffffe
	.align		4
        /*0010*/ 	.word	0x00000000
	.align		4
        /*0014*/ 	.word	0xfffffffd
	.align		4
        /*0018*/ 	.word	0x00000000
	.align		4
        /*001c*/ 	.word	0xfffffffc


//--------------------- .text.gluon_mma           --------------------------
	.section	.text.gluon_mma,"ax",@progbits
	.align	128
        .global         gluon_mma
        .type           gluon_mma,@function
        .size           gluon_mma,(.L_x_15 - gluon_mma)
        .other          gluon_mma,@"STO_CUDA_ENTRY STV_DEFAULT"
gluon_mma:
.text.gluon_mma:
[----:B------:R-:W0:Y:S01]  /*0000*/  LDC R1, c[0x0][0x37c] ;  /* 0x0000df00ff017b82 */ /* 0x000e220000000800 */
[----:B------:R-:W1:Y:S02]  /*0010*/  S2R R81, SR_TID.X ;  /* 0x0000000000517919 */ /* 0x000e640000002100 */
[----:B-1----:R-:W-:-:S13]  /*0020*/  ISETP.GE.U32.AND P1, PT, R81, 0x20, PT ;  /* 0x000000205100780c */ /* 0x002fda0003f26070 */
[----:B------:R-:W-:Y:S05]  /*0030*/  @P1 BRA `(.L_x_0) ;  /* 0x0000000000b81947 */ /* 0x000fea0003800000 */
[----:B------:R-:W1:Y:S01]  /*0040*/  S2UR UR6, SR_CgaCtaId ;  /* 0x00000000000679c3 */ /* 0x000e620000008800 */
[----:B------:R-:W-:Y:S01]  /*0050*/  NOP ;  /* 0x0000000000007918 */ /* 0x000fe20000000000 */
[----:B------:R-:W-:Y:S02]  /*0060*/  UMOV UR4, 0x40 ;  /* 0x0000004000047882 */ /* 0x000fe40000000000 */
[----:B-1----:R-:W-:-:S09]  /*0070*/  ULEA UR4, UR6, UR4, 0x18 ;  /* 0x0000000406047291 */ /* 0x002fd2000f8ec0ff */
[----:B------:R-:W1:Y:S01]  /*0080*/  LDS.U8 R0, [UR4] ;  /* 0x00000004ff007984 */ /* 0x000e620008000000 */
[----:B------:R-:W-:Y:S02]  /*0090*/  UMOV UR4, 0x400 ;  /* 0x0000040000047882 */ /* 0x000fe40000000000 */
[----:B------:R-:W-:Y:S01]  /*00a0*/  ULEA UR4, UR6, UR4, 0x18 ;  /* 0x0000000406047291 */ /* 0x000fe2000f8ec0ff */
[----:B-1----:R-:W-:-:S13]  /*00b0*/  ISETP.NE.AND P0, PT, R0, RZ, PT ;  /* 0x000000ff0000720c */ /* 0x002fda0003f05270 */
[----:B------:R-:W-:Y:S05]  /*00c0*/  @P0 BRA `(.L_x_1) ;  /* 0x00000000007c0947 */ /* 0x000fea0003800000 */
[----:B------:R-:W-:-:S13]  /*00d0*/  ELECT P0, URZ, PT ;  /* 0x0000000000ff782f */ /* 0x000fda0003800000 */
[----:B------:R-:W-:Y:S05]  /*00e0*/  @!P0 BRA `(.L_x_2) ;  /* 0x0000000000848947 */ /* 0x000fea0003800000 */
[----:B------:R-:W-:Y:S01]  /*00f0*/  UMOV UR5, 0x4 ;  /* 0x0000000400057882 */ /* 0x000fe20000000000 */
[----:B------:R-:W-:Y:S02]  /*0100*/  IMAD.MOV.U32 R4, RZ, RZ, 0x1 ;  /* 0x00000001ff047424 */ /* 0x000fe400078e00ff */
[----:B------:R-:W-:Y:S02]  /*0110*/  IMAD.MOV.U32 R5, RZ, RZ, 0xf ;  /* 0x0000000fff057424 */ /* 0x000fe400078e00ff */
[----:B------:R-:W-:Y:S04]  /*0120*/  DEPBAR.LE SB1, 0x36 ;  /* 0x00009d800000791a */ /* 0x000fe80000000000 */
[----:B------:R-:W1:Y:S02]  /*0130*/  UTCATOMSWS.FIND_AND_SET.ALIGN UP0, UR5, UR5 ;  /* 0x00000005000575e3 */ /* 0x000e640008000800 */
[----:B-1----:R-:W-:-:S04]  /*0140*/  PLOP3.LUT P0, PT, PT, PT, UP0, 0x80, 0x8 ;  /* 0x000000000008781c */ /* 0x002fc80003f0f008 */
[----:B------:R-:W-:-:S04]  /*0150*/  SEL R0, RZ, 0xffffffff, !P0 ;  /* 0xffffffffff007807 */ /* 0x000fc80004000000 */
[----:B------:R-:W-:Y:S01]  /*0160*/  ISETP.NE.AND P0, PT, R0, RZ, PT ;  /* 0x000000ff0000720c */ /* 0x000fe20003f05270 */
[----:B------:R-:W-:-:S12]  /*0170*/  IMAD.U32 R0, RZ, RZ, UR5 ;  /* 0x00000005ff007e24 */ /* 0x000fd8000f8e00ff */
[----:B------:R-:W-:Y:S05]  /*0180*/  @P0 BRA `(.L_x_3) ;  /* 0x0000000000240947 */ /* 0x000fea0003800000 */
.L_x_4:
[----:B------:R-:W-:Y:S05]  /*0190*/  NANOSLEEP 0x64 ;  /* 0x000000640000795d */ /* 0x000fea0003800000 */
[----:B------:R-:W-:-:S05]  /*01a0*/  UMOV UR5, 0x4 ;  /* 0x0000000400057882 */ /* 0x000fca0000000000 */
[----:B------:R-:W-:Y:S04]  /*01b0*/  DEPBAR.LE SB1, 0x36 ;  /* 0x00009d800000791a */ /* 0x000fe80000000000 */
[----:B------:R-:W1:Y:S02]  /*01c0*/  UTCATOMSWS.FIND_AND_SET.ALIGN UP0, UR5, UR5 ;  /* 0x00000005000575e3 */ /* 0x000e640008000800 */
[----:B-1----:R-:W-:-:S04]  /*01d0*/  PLOP3.LUT P0, PT, PT, PT, UP0, 0x80, 0x8 ;  /* 0x000000000008781c */ /* 0x002fc80003f0f008 */
[----:B------:R-:W-:-:S04]  /*01e0*/  SEL R0, RZ, 0xffffffff, !P0 ;  /* 0xffffffffff007807 */ /* 0x000fc80004000000 */
[----:B------:R-:W-:Y:S01]  /*01f0*/  ISETP.NE.AND P0, PT, R0, RZ, PT ;  /* 0x000000ff0000720c */ /* 0x000fe20003f05270 */
[----:B------:R-:W-:-:S12]  /*0200*/  IMAD.U32 R0, RZ, RZ, UR5 ;  /* 0x00000005ff007e24 */ /* 0x000fd8000f8e00ff */
[----:B------:R-:W-:Y:S05]  /*0210*/  @!P0 BRA `(.L_x_4) ;  /* 0xfffffffc00dc8947 */ /* 0x000fea000383ffff */
.L_x_3:
[C---:B------:R-:W-:Y:S01]  /*0220*/  VIADD R3, R0.reuse, 0x10 ;  /* 0x0000001000037836 */ /* 0x040fe20000000000 */
[----:B------:R-:W-:Y:S01]  /*0230*/  UMOV UR5, 0x50 ;  /* 0x0000005000057882 */ /* 0x000fe20000000000 */
[----:B------:R-:W-:Y:S01]  /*0240*/  SHF.L.U32 R2, R5, R0, RZ ;  /* 0x0000000005027219 */ /* 0x000fe200000006ff */
[----:B------:R-:W-:Y:S01]  /*0250*/  ULEA UR5, UR6, UR5, 0x18 ;  /* 0x0000000506057291 */ /* 0x000fe2000f8ec0ff */
[----:B------:R-:W-:Y:S01]  /*0260*/  IMAD.SHL.U32 R0, R0, 0x20, RZ ;  /* 0x0000002000007824 */ /* 0x000fe200078e00ff */
[----:B------:R-:W-:-:S04]  /*0270*/  SHF.L.U32 R3, R4, R3, RZ ;  /* 0x0000000304037219 */ /* 0x000fc800000006ff */
[----:B------:R-:W-:-:S05]  /*0280*/  LOP3.LUT R2, R3, R2, RZ, 0xfc, !PT ;  /* 0x0000000203027212 */ /* 0x000fca00078efcff */
[----:B------:R1:W-:Y:S04]  /*0290*/  ATOMS.OR RZ, [UR5], R2 ;  /* 0x00000002ffff798c */ /* 0x0003e8000b000005 */
[----:B------:R1:W-:Y:S01]  /*02a0*/  STS [UR4], R0 ;  /* 0x00000000ff007988 */ /* 0x0003e20008000804 */
[----:B------:R-:W-:Y:S05]  /*02b0*/  BRA `(.L_x_2) ;  /* 0x0000000000107947 */ /* 0x000fea0003800000 */
.L_x_1:
[----:B------:R-:W-:Y:S01]  /*02c0*/  IMAD.MOV.U32 R0, RZ, RZ, -0x1 ;  /* 0xffffffffff007424 */ /* 0x000fe200078e00ff */
[----:B------:R-:W-:-:S04]  /*02d0*/  MOV R2, 0x300 ;  /* 0x0000030000027802 */ /* 0x000fc80000000f00 */
[----:B------:R1:W-:Y:S03]  /*02e0*/  STS [UR4], R0 ;  /* 0x00000000ff007988 */ /* 0x0003e60008000804 */
[----:B01----:R-:W-:Y:S05]  /*02f0*/  CALL.REL.NOINC `($__internal_1_$__cuda_sm10x_tcgen05_guardrail_trap_phase_invalid_during_alloc) ;  /* 0x00000028003c7944 */ /* 0x003fea0003c00000 */
.L_x_2:
[----:B------:R-:W-:Y:S05]  /*0300*/  WARPSYNC.ALL ;  /* 0x0000000000007948 */ /* 0x000fea0003800000 */
[----:B------:R-:W-:Y:S01]  /*0310*/  NOP ;  /* 0x0000000000007918 */ /* 0x000fe20000000000 */
.L_x_0:
[----:B------:R-:W2:Y:S01]  /*0320*/  LDCU.128 UR20, c[0x0][0x380] ;  /* 0x00007000ff1477ac */ /* 0x000ea20008000c00 */
[----:B------:R-:W3:Y:S01]  /*0330*/  S2UR UR11, SR_CgaCtaId ;  /* 0x00000000000b79c3 */ /* 0x000ee20000008800 */
[----:B------:R-:W-:Y:S02]  /*0340*/  SHF.R.U32.HI R93, RZ, 0x5, R81 ;  /* 0x00000005ff5d7819 */ /* 0x000fe40000011651 */
[C---:B------:R-:W-:Y:S01]  /*0350*/  LOP3.LUT R80, R81.reuse, 0xe0, RZ, 0xc0, !PT ;  /* 0x000000e051507812 */ /* 0x040fe200078ec0ff */
[----:B------:R-:W-:Y:S01]  /*0360*/  UMOV UR4, 0x400 ;  /* 0x0000040000047882 */ /* 0x000fe20000000000 */
[----:B------:R-:W-:Y:S01]  /*0370*/  LOP3.LUT R3, R81, 0x1f, RZ, 0xc0, !PT ;  /* 0x0000001f51037812 */ /* 0x000fe200078ec0ff */
[----:B------:R-:W4:Y:S01]  /*0380*/  LDCU.64 UR16, c[0x0][0x358] ;  /* 0x00006b00ff1077ac */ /* 0x000f220008000a00 */
[----:B------:R-:W-:Y:S01]  /*0390*/  SGXT.U32 R93, R93, 0x3 ;  /* 0x000000035d5d781a */ /* 0x000fe20000000000 */
[----:B-1----:R-:W-:-:S03]  /*03a0*/  IMAD.SHL.U32 R0, R80, 0x2, RZ ;  /* 0x0000000250007824 */ /* 0x002fc600078e00ff */
[C---:B------:R-:W-:Y:S02]  /*03b0*/  LOP3.LUT R102, R93.reuse, 0x20, RZ, 0xfc, !PT ;  /* 0x000000205d667812 */ /* 0x040fe400078efcff */
[C---:B------:R-:W-:Y:S02]  /*03c0*/  LOP3.LUT R68, R93.reuse, 0x50, RZ, 0xfc, !PT ;  /* 0x000000505d447812 */ /* 0x040fe400078efcff */
[----:B------:R-:W-:Y:S02]  /*03d0*/  LOP3.LUT R103, R93, 0x18, RZ, 0xfc, !PT ;  /* 0x000000185d677812 */ /* 0x000fe400078efcff */
[----:B--2---:R-:W-:Y:S02]  /*03e0*/  IADD3 R4, P0, P2, R3, UR20, R80 ;  /* 0x0000001403047c10 */ /* 0x004fe4000fa1e050 */
[----:B------:R-:W-:Y:S02]  /*03f0*/  LOP3.LUT R74, R93, 0x80, RZ, 0xfc, !PT ;  /* 0x000000805d4a7812 */ /* 0x000fe400078efcff */
[----:B------:R-:W-:Y:S01]  /*0400*/  IADD3.X R5, PT, PT, RZ, UR21, RZ, P0, P2 ;  /* 0x00000015ff057c10 */ /* 0x000fe200087e44ff */
[----:B------:R-:W-:Y:S01]  /*0410*/  BAR.SYNC.DEFER_BLOCKING 0x0 ;  /* 0x0000000000007b1d */ /* 0x000fe20000010000 */
[----:B------:R-:W-:Y:S01]  /*0420*/  LEA R20, P0, R102, UR20, 0x5 ;  /* 0x0000001466147c11 */ /* 0x000fe2000f8028ff */
[----:B---3--:R-:W-:Y:S01]  /*0430*/  ULEA UR12, UR11, UR4, 0x18 ;  /* 0x000000040b0c7291 */ /* 0x008fe2000f8ec0ff */
[----:B------:R-:W-:-:S02]  /*0440*/  LEA R18, P2, R103, UR20, 0x5 ;  /* 0x0000001467127c11 */ /* 0x000fc4000f8428ff */
[----:B------:R-:W-:Y:S02]  /*0450*/  LEA.HI.X R21, R102, UR21, RZ, 0x5, P0 ;  /* 0x0000001566157c11 */ /* 0x000fe400080f2cff */
[C---:B------:R-:W-:Y:S02]  /*0460*/  LEA R106, P0, R68.reuse, UR20, 0x5 ;  /* 0x00000014446a7c11 */ /* 0x040fe4000f8028ff */
[----:B------:R-:W-:Y:S02]  /*0470*/  LOP3.LUT R2, R93, 0x48, RZ, 0xfc, !PT ;  /* 0x000000485d027812 */ /* 0x000fe400078efcff */
[----:B------:R-:W-:Y:S02]  /*0480*/  LEA.HI.X R43, R68, UR21, RZ, 0x5, P0 ;  /* 0x00000015442b7c11 */ /* 0x000fe400080f2cff */
[----:B------:R-:W-:Y:S02]  /*0490*/  LEA.HI.X R19, R103, UR21, RZ, 0x5, P2 ;  /* 0x0000001567137c11 */ /* 0x000fe400090f2cff */
[----:B------:R-:W-:-:S02]  /*04a0*/  LEA R60, P0, R74, UR20, 0x5 ;  /* 0x000000144a3c7c11 */ /* 0x000fc4000f8028ff */
[C---:B------:R-:W-:Y:S02]  /*04b0*/  LOP3.LUT R84, R93.reuse, 0xb0, RZ, 0xfc, !PT ;  /* 0x000000b05d547812 */ /* 0x040fe400078efcff */
[----:B------:R-:W-:Y:S02]  /*04c0*/  LEA R108, P2, R2, UR20, 0x5 ;  /* 0x00000014026c7c11 */ /* 0x000fe4000f8428ff */
[C---:B------:R-:W-:Y:S02]  /*04d0*/  LOP3.LUT R73, R93.reuse, 0x78, RZ, 0xfc, !PT ;  /* 0x000000785d497812 */ /* 0x040fe400078efcff */
[----:B------:R-:W-:Y:S01]  /*04e0*/  LEA.HI.X R61, R74, UR21, RZ, 0x5, P0 ;  /* 0x000000154a3d7c11 */ /* 0x000fe200080f2cff */
[----:B------:R-:W1:Y:S01]  /*04f0*/  LDS R47, [UR12] ;  /* 0x0000000cff2f7984 */ /* 0x000e620008000800 */
[----:B------:R-:W-:Y:S02]  /*0500*/  LEA.HI.X R41, R2, UR21, RZ, 0x5, P2 ;  /* 0x0000001502297c11 */ /* 0x000fe400090f2cff */
[----:B------:R-:W-:Y:S01]  /*0510*/  LEA R28, P0, R84, UR20, 0x5 ;  /* 0x00000014541c7c11 */ /* 0x000fe2000f8028ff */
[----:B------:R-:W-:Y:S01]  /*0520*/  BAR.SYNC.DEFER_BLOCKING 0x0 ;  /* 0x0000000000007b1d */ /* 0x000fe20000010000 */
[----:B------:R-:W-:-:S02]  /*0530*/  LOP3.LUT R90, R93, 0xe0, RZ, 0xfc, !PT ;  /* 0x000000e05d5a7812 */ /* 0x000fc400078efcff */
[----:B------:R-:W-:Y:S02]  /*0540*/  LEA R82, P2, R73, UR20, 0x5 ;  /* 0x0000001449527c11 */ /* 0x000fe4000f8428ff */
[C---:B------:R-:W-:Y:S02]  /*0550*/  LOP3.LUT R105, R93.reuse, 0x8, RZ, 0xfc, !PT ;  /* 0x000000085d697812 */ /* 0x040fe400078efcff */
[----:B------:R-:W-:Y:S02]  /*0560*/  LOP3.LUT R79, R93, 0xa8, RZ, 0xfc, !PT ;  /* 0x000000a85d4f7812 */ /* 0x000fe400078efcff */
[----:B------:R-:W-:Y:S02]  /*0570*/  LEA.HI.X R29, R84, UR21, RZ, 0x5, P0 ;  /* 0x00000015541d7c11 */ /* 0x000fe400080f2cff */
[----:B------:R-:W-:Y:S02]  /*0580*/  LEA.HI.X R67, R73, UR21, RZ, 0x5, P2 ;  /* 0x0000001549437c11 */ /* 0x000fe400090f2cff */
[----:B------:R-:W-:-:S02]  /*0590*/  LEA R38, P0, R90, UR20, 0x5 ;  /* 0x000000145a267c11 */ /* 0x000fc4000f8028ff */
[----:B------:R-:W-:Y:S02]  /*05a0*/  LEA R10, P6, R105, UR20, 0x5 ;  /* 0x00000014690a7c11 */ /* 0x000fe4000f8c28ff */
[----:B------:R-:W-:Y:S02]  /*05b0*/  LEA R26, P2, R79, UR20, 0x5 ;  /* 0x000000144f1a7c11 */ /* 0x000fe4000f8428ff */
[C---:B------:R-:W-:Y:S02]  /*05c0*/  LOP3.LUT R89, R93.reuse, 0xd8, RZ, 0xfc, !PT ;  /* 0x000000d85d597812 */ /* 0x040fe400078efcff */
[----:B------:R-:W-:Y:S02]  /*05d0*/  LOP3.LUT R104, R93, 0x10, RZ, 0xfc, !PT ;  /* 0x000000105d687812 */ /* 0x000fe400078efcff */
[----:B------:R-:W-:Y:S01]  /*05e0*/  LEA.HI.X R52, R90, UR21, RZ, 0x5, P0 ;  /* 0x000000155a347c11 */ /* 0x000fe200080f2cff */
[----:B----4-:R2:W5:Y:S01]  /*05f0*/  LDG.E.U8 R14, desc[UR16][R4.64] ;  /* 0x00000010040e7981 */ /* 0x010562000c1e1100 */
[----:B------:R-:W-:-:S02]  /*0600*/  LEA.HI.X R11, R105, UR21, RZ, 0x5, P6 ;  /* 0x00000015690b7c11 */ /* 0x000fc4000b0f2cff */
[----:B------:R-:W-:Y:S02]  /*0610*/  LEA.HI.X R27, R79, UR21, RZ, 0x5, P2 ;  /* 0x000000154f1b7c11 */ /* 0x000fe400090f2cff */
[----:B------:R-:W-:Y:S02]  /*0620*/  IADD3 R10, P0, PT, R3, R10, RZ ;  /* 0x0000000a030a7210 */ /* 0x000fe40007f1e0ff */
[----:B------:R-:W-:Y:S02]  /*0630*/  LEA R40, P2, R89, UR20, 0x5 ;  /* 0x0000001459287c11 */ /* 0x000fe4000f8428ff */
[----:B------:R-:W-:Y:S02]  /*0640*/  LEA R16, P5, R104, UR20, 0x5 ;  /* 0x0000001468107c11 */ /* 0x000fe4000f8a28ff */
[----:B------:R-:W-:Y:S01]  /*0650*/  IADD3 R8, P3, P4, R3, UR22, R0 ;  /* 0x0000001603087c10 */ /* 0x000fe2000fc7e000 */
[----:B------:R-:W-:Y:S01]  /*0660*/  IMAD.X R11, RZ, RZ, R11, P0 ;  /* 0x000000ffff0b7224 */ /* 0x000fe200000e060b */
[----:B------:R-:W-:-:S02]  /*0670*/  LOP3.LUT R101, R93, 0x28, RZ, 0xfc, !PT ;  /* 0x000000285d657812 */ /* 0x000fc400078efcff */
[----:B------:R-:W-:Y:S02]  /*0680*/  LEA.HI.X R51, R89, UR21, RZ, 0x5, P2 ;  /* 0x0000001559337c11 */ /* 0x000fe400090f2cff */
[----:B------:R-:W-:Y:S02]  /*0690*/  LEA.HI.X R15, R104, UR21, RZ, 0x5, P5 ;  /* 0x00000015680f7c11 */ /* 0x000fe4000a8f2cff */
[C---:B------:R-:W-:Y:S02]  /*06a0*/  IADD3 R16, P2, PT, R3.reuse, R16, RZ ;  /* 0x0000001003107210 */ /* 0x040fe40007f5e0ff */
[----:B------:R-:W-:Y:S02]  /*06b0*/  IADD3 R18, P0, PT, R3, R18, RZ ;  /* 0x0000001203127210 */ /* 0x000fe40007f1e0ff */
[----:B------:R-:W-:Y:S02]  /*06c0*/  IADD3.X R9, PT, PT, RZ, UR23, RZ, P3, P4 ;  /* 0x00000017ff097c10 */ /* 0x000fe40009fe84ff */
[----:B------:R-:W-:Y:S01]  /*06d0*/  LEA R32, P4, R101, UR20, 0x5 ;  /* 0x0000001465207c11 */ /* 0x000fe2000f8828ff */
[----:B------:R-:W-:Y:S01]  /*06e0*/  IMAD.X R17, RZ, RZ, R15, P2 ;  /* 0x000000ffff117224 */ /* 0x000fe200010e060f */
[C---:B------:R-:W-:Y:S01]  /*06f0*/  LOP3.LUT R100, R93.reuse, 0x30, RZ, 0xfc, !PT ;  /* 0x000000305d647812 */ /* 0x040fe200078efcff */
[----:B------:R-:W-:Y:S01]  /*0700*/  IMAD.X R19, RZ, RZ, R19, P0 ;  /* 0x000000ffff137224 */ /* 0x000fe200000e0613 */
[----:B------:R-:W-:Y:S01]  /*0710*/  LOP3.LUT R99, R93, 0x38, RZ, 0xfc, !PT ;  /* 0x000000385d637812 */ /* 0x000fe200078efcff */
[----:B------:R-:W5:Y:S01]  /*0720*/  LDG.E.U8 R13, desc[UR16][R8.64] ;  /* 0x00000010080d7981 */ /* 0x000f62000c1e1100 */
[----:B------:R-:W-:-:S02]  /*0730*/  LEA.HI.X R33, R101, UR21, RZ, 0x5, P4 ;  /* 0x0000001565217c11 */ /* 0x000fc4000a0f2cff */
[C---:B------:R-:W-:Y:S01]  /*0740*/  IADD3 R20, P2, PT, R3.reuse, R20, RZ ;  /* 0x0000001403147210 */ /* 0x040fe20007f5e0ff */
[----:B------:R3:W5:Y:S01]  /*0750*/  LDG.E.U8 R12, desc[UR16][R8.64+0x20] ;  /* 0x00002010080c7981 */ /* 0x000762000c1e1100 */
[----:B--2---:R-:W-:Y:S02]  /*0760*/  IADD3 R4, P0, PT, R3, R32, RZ ;  /* 0x0000002003047210 */ /* 0x004fe40007f1e0ff */
[C---:B------:R-:W-:Y:S01]  /*0770*/  LEA R6, P3, R100.reuse, UR20, 0x5 ;  /* 0x0000001464067c11 */ /* 0x040fe2000f8628ff */
[----:B------:R2:W5:Y:S01]  /*0780*/  LDG.E.U8 R15, desc[UR16][R10.64] ;  /* 0x000000100a0f7981 */ /* 0x000562000c1e1100 */
[----:B------:R-:W-:Y:S01]  /*0790*/  LEA R112, P6, R99, UR20, 0x5 ;  /* 0x0000001463707c11 */ /* 0x000fe2000f8c28ff */
[----:B------:R-:W-:Y:S01]  /*07a0*/  IMAD.X R21, RZ, RZ, R21, P2 ;  /* 0x000000ffff157224 */ /* 0x000fe200010e0615 */
[----:B------:R-:W-:Y:S01]  /*07b0*/  LOP3.LUT R98, R93, 0x40, RZ, 0xfc, !PT ;  /* 0x000000405d627812 */ /* 0x000fe200078efcff */
[----:B------:R-:W-:Y:S01]  /*07c0*/  IMAD.X R5, RZ, RZ, R33, P0 ;  /* 0x000000ffff057224 */ /* 0x000fe200000e0621 */
[----:B------:R-:W-:Y:S01]  /*07d0*/  LEA.HI.X R7, R100, UR21, RZ, 0x5, P3 ;  /* 0x0000001564077c11 */ /* 0x000fe200098f2cff */
[----:B------:R4:W5:Y:S01]  /*07e0*/  LDG.E.U8 R31, desc[UR16][R16.64] ;  /* 0x00000010101f7981 */ /* 0x000962000c1e1100 */
[----:B------:R-:W-:-:S02]  /*07f0*/  LEA.HI.X R37, R99, UR21, RZ, 0x5, P6 ;  /* 0x0000001563257c11 */ /* 0x000fc4000b0f2cff */
[C---:B------:R-:W-:Y:S01]  /*0800*/  IADD3 R6, P2, PT, R3.reuse, R6, RZ ;  /* 0x0000000603067210 */ /* 0x040fe20007f5e0ff */
[----:B------:R0:W5:Y:S01]  /*0810*/  LDG.E.U8 R32, desc[UR16][R18.64] ;  /* 0x0000001012207981 */ /* 0x000162000c1e1100 */
[----:B---3--:R-:W-:Y:S02]  /*0820*/  IADD3 R8, P0, PT, R3, R112, RZ ;  /* 0x0000007003087210 */ /* 0x008fe40007f1e0ff */
[C---:B------:R-:W-:Y:S01]  /*0830*/  LEA R110, P5, R98.reuse, UR20, 0x5 ;  /* 0x00000014626e7c11 */ /* 0x040fe2000f8a28ff */
[----:B------:R-:W-:Y:S01]  /*0840*/  IMAD.X R7, RZ, RZ, R7, P2 ;  /* 0x000000ffff077224 */ /* 0x000fe200010e0607 */
[----:B------:R-:W-:Y:S01]  /*0850*/  LOP3.LUT R69, R93, 0x58, RZ, 0xfc, !PT ;  /* 0x000000585d457812 */ /* 0x000fe200078efcff */
[----:B------:R-:W-:Y:S01]  /*0860*/  IMAD.X R9, RZ, RZ, R37, P0 ;  /* 0x000000ffff097224 */ /* 0x000fe200000e0625 */
[----:B------:R-:W-:Y:S01]  /*0870*/  LEA.HI.X R39, R98, UR21, RZ, 0x5, P5 ;  /* 0x0000001562277c11 */ /* 0x000fe2000a8f2cff */
[----:B------:R3:W5:Y:S01]  /*0880*/  LDG.E.U8 R33, desc[UR16][R20.64] ;  /* 0x0000001014217981 */ /* 0x000762000c1e1100 */
[----:B--2---:R-:W-:-:S02]  /*0890*/  IADD3 R10, P2, PT, R3, R110, RZ ;  /* 0x0000006e030a7210 */ /* 0x004fc40007f5e0ff */
[----:B----4-:R-:W-:Y:S01]  /*08a0*/  IADD3 R16, P0, PT, R3, R108, RZ ;  /* 0x0000006c03107210 */ /* 0x010fe20007f1e0ff */
[----:B------:R2:W5:Y:S01]  /*08b0*/  LDG.E.U8 R35, desc[UR16][R4.64] ;  /* 0x0000001004237981 */ /* 0x000562000c1e1100 */
[----:B------:R-:W-:Y:S01]  /*08c0*/  LEA R96, P4, R69, UR20, 0x5 ;  /* 0x0000001445607c11 */ /* 0x000fe2000f8828ff */
[----:B------:R-:W-:Y:S01]  /*08d0*/  IMAD.X R11, RZ, RZ, R39, P2 ;  /* 0x000000ffff0b7224 */ /* 0x000fe200010e0627 */
[C---:B------:R-:W-:Y:S01]  /*08e0*/  LOP3.LUT R70, R93.reuse, 0x60, RZ, 0xfc, !PT ;  /* 0x000000605d467812 */ /* 0x040fe200078efcff */
[----:B------:R-:W-:Y:S01]  /*08f0*/  IMAD.X R17, RZ, RZ, R41, P0 ;  /* 0x000000ffff117224 */ /* 0x000fe200000e0629 */
[----:B------:R-:W-:Y:S01]  /*0900*/  LOP3.LUT R71, R93, 0x68, RZ, 0xfc, !PT ;  /* 0x000000685d477812 */ /* 0x000fe200078efcff */
[----:B------:R4:W5:Y:S01]  /*0910*/  LDG.E.U8 R37, desc[UR16][R6.64] ;  /* 0x0000001006257981 */ /* 0x000962000c1e1100 */
[----:B------:R-:W-:Y:S02]  /*0920*/  LEA.HI.X R45, R69, UR21, RZ, 0x5, P4 ;  /* 0x00000015452d7c11 */ /* 0x000fe4000a0f2cff */
[C---:B0-----:R-:W-:Y:S01]  /*0930*/  IADD3 R18, P2, PT, R3.reuse, R106, RZ ;  /* 0x0000006a03127210 */ /* 0x041fe20007f5e0ff */
[----:B------:R0:W5:Y:S01]  /*0940*/  LDG.E.U8 R39, desc[UR16][R8.64] ;  /* 0x0000001008277981 */ /* 0x000162000c1e1100 */
[----:B---3--:R-:W-:-:S02]  /*0950*/  IADD3 R20, P0, PT, R3, R96, RZ ;  /* 0x0000006003147210 */ /* 0x008fc40007f1e0ff */
        /* <DEDUP_REMOVED lines=8> */
[----:B------:R-:W-:Y:S02]  /*09e0*/  LEA.HI.X R83, R71, UR21, RZ, 0x5, P6 ;  /* 0x0000001547537c11 */ /* 0x000fe4000b0f2cff */
[C---:B--2---:R-:W-:Y:S01]  /*09f0*/  IADD3 R4, P2, PT, R3.reuse, R94, RZ ;  /* 0x0000005e03047210 */ /* 0x044fe20007f5e0ff */
[----:B------:R-:W5:Y:S01]  /*0a00*/  LDG.E.U8 R45, desc[UR16][R18.64] ;  /* 0x00000010122d7981 */ /* 0x000f62000c1e1100 */
[----:B----4-:R-:W-:-:S02]  /*0a10*/  IADD3 R6, P0, PT, R3, R48, RZ ;  /* 0x0000003003067210 */ /* 0x010fc40007f1e0ff */
[C---:B------:R-:W-:Y:S01]  /*0a20*/  LEA R54, P5, R72.reuse, UR20, 0x5 ;  /* 0x0000001448367c11 */ /* 0x040fe2000f8a28ff */
[----:B------:R-:W-:Y:S01]  /*0a30*/  IMAD.X R5, RZ, RZ, R95, P2 ;  /* 0x000000ffff057224 */ /* 0x000fe200010e065f */
[----:B------:R-:W-:Y:S01]  /*0a40*/  LOP3.LUT R75, R93, 0x88, RZ, 0xfc, !PT ;  /* 0x000000885d4b7812 */ /* 0x000fe200078efcff */
[----:B------:R-:W-:Y:S01]  /*0a50*/  IMAD.X R7, RZ, RZ, R83, P0 ;  /* 0x000000ffff077224 */ /* 0x000fe200000e0653 */
[----:B------:R-:W-:Y:S01]  /*0a60*/  LEA.HI.X R57, R72, UR21, RZ, 0x5, P5 ;  /* 0x0000001548397c11 */ /* 0x000fe2000a8f2cff */
[----:B------:R-:W5:Y:S01]  /*0a70*/  LDG.E.U8 R48, desc[UR16][R20.64] ;  /* 0x0000001014307981 */ /* 0x000f62000c1e1100 */
[C---:B0-----:R-:W-:Y:S02]  /*0a80*/  IADD3 R8, P2, PT, R3.reuse, R54, RZ ;  /* 0x0000003603087210 */ /* 0x041fe40007f5e0ff */
[----:B---3--:R-:W-:Y:S01]  /*0a90*/  IADD3 R10, P0, PT, R3, R82, RZ ;  /* 0x00000052030a7210 */ /* 0x008fe20007f1e0ff */
[----:B------:R0:W5:Y:S01]  /*0aa0*/  LDG.E.U8 R54, desc[UR16][R4.64] ;  /* 0x0000001004367981 */ /* 0x000162000c1e1100 */
[----:B------:R-:W-:Y:S01]  /*0ab0*/  LEA R66, P4, R75, UR20, 0x5 ;  /* 0x000000144b427c11 */ /* 0x000fe2000f8828ff */
[----:B------:R-:W-:Y:S01]  /*0ac0*/  IMAD.X R9, RZ, RZ, R57, P2 ;  /* 0x000000ffff097224 */ /* 0x000fe200010e0639 */
[C---:B------:R-:W-:Y:S01]  /*0ad0*/  LOP3.LUT R76, R93.reuse, 0x90, RZ, 0xfc, !PT ;  /* 0x000000905d4c7812 */ /* 0x040fe200078efcff */
[----:B------:R-:W-:Y:S01]  /*0ae0*/  IMAD.X R11, RZ, RZ, R67, P0 ;  /* 0x000000ffff0b7224 */ /* 0x000fe200000e0643 */
[----:B------:R-:W-:Y:S01]  /*0af0*/  LOP3.LUT R77, R93, 0x98, RZ, 0xfc, !PT ;  /* 0x000000985d4d7812 */ /* 0x000fe200078efcff */
[----:B------:R2:W5:Y:S01]  /*0b00*/  LDG.E.U8 R57, desc[UR16][R6.64] ;  /* 0x0000001006397981 */ /* 0x000562000c1e1100 */
[----:B------:R-:W-:-:S02]  /*0b10*/  LEA.HI.X R63, R75, UR21, RZ, 0x5, P4 ;  /* 0x000000154b3f7c11 */ /* 0x000fc4000a0f2cff */
[C---:B------:R-:W-:Y:S01]  /*0b20*/  IADD3 R16, P2, PT, R3.reuse, R60, RZ ;  /* 0x0000003c03107210 */ /* 0x040fe20007f5e0ff */
[----:B0-----:R-:W0:Y:S01]  /*0b30*/  LDC.64 R4, c[0x0][0x388] ;  /* 0x0000e200ff047b82 */ /* 0x001e220000000a00 */
[----:B------:R-:W-:Y:S01]  /*0b40*/  IADD3 R18, P0, PT, R3, R66, RZ ;  /* 0x0000004203127210 */ /* 0x000fe20007f1e0ff */
[----:B------:R3:W5:Y:S01]  /*0b50*/  LDG.E.U8 R60, desc[UR16][R8.64] ;  /* 0x00000010083c7981 */ /* 0x000762000c1e1100 */
[C---:B------:R-:W-:Y:S02]  /*0b60*/  LEA R64, P3, R76.reuse, UR20, 0x5 ;  /* 0x000000144c407c11 */ /* 0x040fe4000f8628ff */
        /* <DEDUP_REMOVED lines=9> */
[----:B------:R-:W-:Y:S02]  /*0c00*/  IADD3 R22, P0, PT, R3, R22, RZ ;  /* 0x0000001603167210 */ /* 0x000fe40007f1e0ff */
[C---:B------:R-:W-:Y:S01]  /*0c10*/  LEA R24, P5, R78.reuse, UR20, 0x5 ;  /* 0x000000144e187c11 */ /* 0x040fe2000f8a28ff */
[----:B------:R-:W-:Y:S01]  /*0c20*/  IMAD.X R21, RZ, RZ, R65, P2 ;  /* 0x000000ffff157224 */ /* 0x000fe200010e0641 */
[----:B------:R-:W-:Y:S01]  /*0c30*/  LOP3.LUT R85, R93, 0xb8, RZ, 0xfc, !PT ;  /* 0x000000b85d557812 */ /* 0x000fe200078efcff */
[----:B------:R-:W-:Y:S01]  /*0c40*/  IMAD.X R23, RZ, RZ, R23, P0 ;  /* 0x000000ffff177224 */ /* 0x000fe200000e0617 */
[----:B------:R-:W-:Y:S01]  /*0c50*/  LEA.HI.X R25, R78, UR21, RZ, 0x5, P5 ;  /* 0x000000154e197c11 */ /* 0x000fe2000a8f2cff */
[----:B------:R0:W5:Y:S01]  /*0c60*/  LDG.E.U8 R64, desc[UR16][R18.64] ;  /* 0x0000001012407981 */ /* 0x000162000c1e1100 */
[----:B------:R-:W-:-:S02]  /*0c70*/  IADD3 R24, P2, PT, R3, R24, RZ ;  /* 0x0000001803187210 */ /* 0x000fc40007f5e0ff */
[----:B------:R-:W-:Y:S01]  /*0c80*/  IADD3 R26, P0, PT, R3, R26, RZ ;  /* 0x0000001a031a7210 */ /* 0x000fe20007f1e0ff */
[----:B------:R0:W5:Y:S01]  /*0c90*/  LDG.E.U8 R66, desc[UR16][R22.64] ;  /* 0x0000001016427981 */ /* 0x000162000c1e1100 */
[----:B------:R-:W-:Y:S01]  /*0ca0*/  LEA R56, P4, R85, UR20, 0x5 ;  /* 0x0000001455387c11 */ /* 0x000fe2000f8828ff */
[----:B------:R-:W-:Y:S01]  /*0cb0*/  IMAD.X R25, RZ, RZ, R25, P2 ;  /* 0x000000ffff197224 */ /* 0x000fe200010e0619 */
[C---:B------:R-:W-:Y:S01]  /*0cc0*/  LOP3.LUT R86, R93.reuse, 0xc0, RZ, 0xfc, !PT ;  /* 0x000000c05d567812 */ /* 0x040fe200078efcff */
[----:B------:R-:W-:Y:S01]  /*0cd0*/  IMAD.X R27, RZ, RZ, R27, P0 ;  /* 0x000000ffff1b7224 */ /* 0x000fe200000e061b */
[----:B------:R-:W-:Y:S01]  /*0ce0*/  LOP3.LUT R87, R93, 0xc8, RZ, 0xfc, !PT ;  /* 0x000000c85d577812 */ /* 0x000fe200078efcff */
[----:B------:R-:W5:Y:S01]  /*0cf0*/  LDG.E.U8 R65, desc[UR16][R20.64] ;  /* 0x0000001014417981 */ /* 0x000f62000c1e1100 */
[----:B------:R-:W-:Y:S02]  /*0d00*/  LEA.HI.X R62, R85, UR21, RZ, 0x5, P4 ;  /* 0x00000015553e7c11 */ /* 0x000fe4000a0f2cff */
[C---:B------:R-:W-:Y:S01]  /*0d10*/  IADD3 R28, P2, PT, R3.reuse, R28, RZ ;  /* 0x0000001c031c7210 */ /* 0x040fe20007f5e0ff */
[----:B------:R-:W5:Y:S01]  /*0d20*/  LDG.E.U8 R26, desc[UR16][R26.64] ;  /* 0x000000101a1a7981 */ /* 0x000f62000c1e1100 */
[----:B--2---:R-:W-:-:S02]  /*0d30*/  IADD3 R6, P0, PT, R3, R56, RZ ;  /* 0x0000003803067210 */ /* 0x004fc40007f1e0ff */
[C---:B------:R-:W-:Y:S01]  /*0d40*/  LEA R50, P3, R86.reuse, UR20, 0x5 ;  /* 0x0000001456327c11 */ /* 0x040fe2000f8628ff */
[----:B------:R2:W5:Y:S01]  /*0d50*/  LDG.E.U8 R67, desc[UR16][R24.64] ;  /* 0x0000001018437981 */ /* 0x000562000c1e1100 */
[----:B------:R-:W-:Y:S01]  /*0d60*/  LEA R44, P6, R87, UR20, 0x5 ;  /* 0x00000014572c7c11 */ /* 0x000fe2000f8c28ff */
[----:B------:R-:W-:Y:S01]  /*0d70*/  IMAD.X R29, RZ, RZ, R29, P2 ;  /* 0x000000ffff1d7224 */ /* 0x000fe200010e061d */
[----:B------:R-:W-:Y:S01]  /*0d80*/  LOP3.LUT R88, R93, 0xd0, RZ, 0xfc, !PT ;  /* 0x000000d05d587812 */ /* 0x000fe200078efcff */
[----:B------:R-:W-:Y:S01]  /*0d90*/  IMAD.X R7, RZ, RZ, R62, P0 ;  /* 0x000000ffff077224 */ /* 0x000fe200000e063e */
[----:B------:R-:W-:Y:S02]  /*0da0*/  LEA.HI.X R59, R86, UR21, RZ, 0x5, P3 ;  /* 0x00000015563b7c11 */ /* 0x000fe400098f2cff */
[----:B------:R-:W-:Y:S01]  /*0db0*/  LEA.HI.X R58, R87, UR21, RZ, 0x5, P6 ;  /* 0x00000015573a7c11 */ /* 0x000fe2000b0f2cff */
[----:B------:R-:W5:Y:S01]  /*0dc0*/  LDG.E.U8 R28, desc[UR16][R28.64] ;  /* 0x000000101c1c7981 */ /* 0x000f62000c1e1100 */
[----:B---3--:R-:W-:-:S02]  /*0dd0*/  IADD3 R8, P2, PT, R3, R50, RZ ;  /* 0x0000003203087210 */ /* 0x008fc40007f5e0ff */
[----:B----4-:R-:W-:Y:S02]  /*0de0*/  IADD3 R10, P0, PT, R3, R44, RZ ;  /* 0x0000002c030a7210 */ /* 0x010fe40007f1e0ff */
[C---:B------:R-:W-:Y:S01]  /*0df0*/  LEA R42, P5, R88.reuse, UR20, 0x5 ;  /* 0x00000014582a7c11 */ /* 0x040fe2000f8a28ff */
[----:B------:R-:W-:Y:S01]  /*0e00*/  IMAD.X R9, RZ, RZ, R59, P2 ;  /* 0x000000ffff097224 */ /* 0x000fe200010e063b */
[C---:B------:R-:W-:Y:S01]  /*0e10*/  LOP3.LUT R91, R93.reuse, 0xe8, RZ, 0xfc, !PT ;  /* 0x000000e85d5b7812 */ /* 0x040fe200078efcff */
[----:B------:R-:W-:Y:S01]  /*0e20*/  IMAD.X R11, RZ, RZ, R58, P0 ;  /* 0x000000ffff0b7224 */ /* 0x000fe200000e063a */
[----:B------:R-:W-:Y:S01]  /*0e30*/  LOP3.LUT R92, R93, 0xf0, RZ, 0xfc, !PT ;  /* 0x000000f05d5c7812 */ /* 0x000fe200078efcff */
[----:B------:R3:W5:Y:S01]  /*0e40*/  LDG.E.U8 R44, desc[UR16][R6.64] ;  /* 0x00000010062c7981 */ /* 0x000762000c1e1100 */
[----:B------:R-:W-:Y:S02]  /*0e50*/  LEA.HI.X R55, R88, UR21, RZ, 0x5, P5 ;  /* 0x0000001558377c11 */ /* 0x000fe4000a8f2cff */
[C---:B0-----:R-:W-:Y:S01]  /*0e60*/  IADD3 R16, P2, PT, R3.reuse, R42, RZ ;  /* 0x0000002a03107210 */ /* 0x041fe20007f5e0ff */
[----:B------:R-:W5:Y:S01]  /*0e70*/  LDG.E.U8 R27, desc[UR16][R10.64] ;  /* 0x000000100a1b7981 */ /* 0x000f62000c1e1100 */
[----:B------:R-:W-:-:S02]  /*0e80*/  IADD3 R18, P0, PT, R3, R40, RZ ;  /* 0x0000002803127210 */ /* 0x000fc40007f1e0ff */
[----:B------:R-:W-:Y:S02]  /*0e90*/  LEA R36, P4, R91, UR20, 0x5 ;  /* 0x000000145b247c11 */ /* 0x000fe4000f8828ff */
[C---:B------:R-:W-:Y:S01]  /*0ea0*/  LEA R34, P3, R92.reuse, UR20, 0x5 ;  /* 0x000000145c227c11 */ /* 0x040fe2000f8628ff */
[----:B------:R-:W-:Y:S01]  /*0eb0*/  IMAD.X R17, RZ, RZ, R55, P2 ;  /* 0x000000ffff117224 */ /* 0x000fe200010e0637 */
[----:B------:R-:W-:Y:S01]  /*0ec0*/  LOP3.LUT R93, R93, 0xf8, RZ, 0xfc, !PT ;  /* 0x000000f85d5d7812 */ /* 0x000fe200078efcff */
[----:B------:R-:W-:Y:S01]  /*0ed0*/  IMAD.X R19, RZ, RZ, R51, P0 ;  /* 0x000000ffff137224 */ /* 0x000fe200000e0633 */
[----:B------:R-:W-:Y:S01]  /*0ee0*/  LEA.HI.X R53, R91, UR21, RZ, 0x5, P4 ;  /* 0x000000155b357c11 */ /* 0x000fe2000a0f2cff */
[----:B------:R0:W5:Y:S01]  /*0ef0*/  LDG.E.U8 R42, desc[UR16][R8.64] ;  /* 0x00000010082a7981 */ /* 0x000162000c1e1100 */
[----:B------:R-:W-:Y:S02]  /*0f00*/  LEA.HI.X R49, R92, UR21, RZ, 0x5, P3 ;  /* 0x000000155c317c11 */ /* 0x000fe400098f2cff */
[C---:B------:R-:W-:Y:S01]  /*0f10*/  IADD3 R22, P2, PT, R3.reuse, R36, RZ ;  /* 0x0000002403167210 */ /* 0x040fe20007f5e0ff */
[--C-:B--2---:R-:W-:Y:S01]  /*0f20*/  IMAD.WIDE.U32 R24, R104, 0x40, R4.reuse ;  /* 0x0000004068187825 */ /* 0x104fe200078e0004 */
[----:B---3--:R-:W-:Y:S01]  /*0f30*/  IADD3 R6, P0, PT, R3, R34, RZ ;  /* 0x0000002203067210 */ /* 0x008fe20007f1e0ff */
[----:B------:R2:W5:Y:S01]  /*0f40*/  LDG.E.U8 R29, desc[UR16][R16.64] ;  /* 0x00000010101d7981 */ /* 0x000562000c1e1100 */
[----:B------:R-:W-:Y:S01]  /*0f50*/  LEA R30, P6, R93, UR20, 0x5 ;  /* 0x000000145d1e7c11 */ /* 0x000fe2000f8c28ff */
[----:B0-----:R-:W-:-:S03]  /*0f60*/  IMAD.WIDE.U32 R8, R105, 0x40, R4 ;  /* 0x0000004069087825 */ /* 0x001fc600078e0004 */
[----:B------:R-:W-:Y:S01]  /*0f70*/  LEA.HI.X R46, R93, UR21, RZ, 0x5, P6 ;  /* 0x000000155d2e7c11 */ /* 0x000fe2000b0f2cff */
[----:B------:R-:W5:Y:S01]  /*0f80*/  LDG.E.U8 R18, desc[UR16][R18.64] ;  /* 0x0000001012127981 */ /* 0x000f62000c1e1100 */
[----:B------:R-:W-:Y:S01]  /*0f90*/  IMAD.X R23, RZ, RZ, R53, P2 ;  /* 0x000000ffff177224 */ /* 0x000fe200010e0635 */
[C---:B------:R-:W-:Y:S01]  /*0fa0*/  IADD3 R10, P2, PT, R3.reuse, R30, RZ ;  /* 0x0000001e030a7210 */ /* 0x040fe20007f5e0ff */
[----:B------:R-:W-:Y:S01]  /*0fb0*/  IMAD.X R7, RZ, RZ, R49, P0 ;  /* 0x000000ffff077224 */ /* 0x000fe200000e0631 */
[----:B------:R-:W-:Y:S01]  /*0fc0*/  IADD3 R8, P0, PT, R3, R8, RZ ;  /* 0x0000000803087210 */ /* 0x000fe20007f1e0ff */
[----:B------:R-:W-:Y:S01]  /*0fd0*/  IMAD.WIDE.U32 R4, R103, 0x40, R4 ;  /* 0x0000004067047825 */ /* 0x000fe200078e0004 */
[C---:B------:R-:W-:Y:S01]  /*0fe0*/  IADD3 R20, P3, PT, R3.reuse, R38, RZ ;  /* 0x0000002603147210 */ /* 0x040fe20007f7e0ff */
[----:B------:R-:W5:Y:S02]  /*0ff0*/  LDG.E.U8 R22, desc[UR16][R22.64] ;  /* 0x0000001016167981 */ /* 0x000f64000c1e1100 */
[----:B------:R-:W-:Y:S01]  /*1000*/  IMAD.X R11, RZ, RZ, R46, P2 ;  /* 0x000000ffff0b7224 */ /* 0x000fe200010e062e */
[C---:B------:R-:W-:Y:S01]  /*1010*/  IADD3 R4, P2, PT, R3.reuse, R4, RZ ;  /* 0x0000000403047210 */ /* 0x040fe20007f5e0ff */
[----:B------:R-:W-:Y:S01]  /*1020*/  IMAD.X R9, RZ, RZ, R9, P0 ;  /* 0x000000ffff097224 */ /* 0x000fe200000e0609 */
[----:B--2---:R-:W-:Y:S01]  /*1030*/  IADD3 R16, P0, PT, R3, R24, RZ ;  /* 0x0000001803107210 */ /* 0x004fe20007f1e0ff */
[----:B------:R-:W-:Y:S01]  /*1040*/  IMAD.X R21, RZ, RZ, R52, P3 ;  /* 0x000000ffff157224 */ /* 0x000fe200018e0634 */
[----:B------:R-:W-:Y:S01]  /*1050*/  SHF.R.S32.HI R30, RZ, 0x7, R81 ;  /* 0x00000007ff1e7819 */ /* 0x000fe20000011451 */
[----:B------:R0:W5:Y:S01]  /*1060*/  LDG.E.U8 R10, desc[UR16][R10.64] ;  /* 0x000000100a0a7981 */ /* 0x000162000c1e1100 */
[----:B------:R-:W-:Y:S01]  /*1070*/  IMAD.X R5, RZ, RZ, R5, P2 ;  /* 0x000000ffff057224 */ /* 0x000fe200010e0605 */
[----:B------:R-:W-:Y:S01]  /*1080*/  SHF.R.U32.HI R34, RZ, 0x5, R81 ;  /* 0x00000005ff227819 */ /* 0x000fe20000011651 */
[----:B------:R-:W-:Y:S01]  /*1090*/  IMAD.X R17, RZ, RZ, R25, P0 ;  /* 0x000000ffff117224 */ /* 0x000fe200000e0619 */
[----:B------:R-:W5:Y:S01]  /*10a0*/  LDG.E.U8 R20, desc[UR16][R20.64] ;  /* 0x0000001014147981 */ /* 0x000f62000c1e1100 */
[----:B-1----:R-:W-:-:S03]  /*10b0*/  R2UR UR13, R47 ;  /* 0x000000002f0d72ca */ /* 0x002fc600000e0000 */
[----:B------:R-:W5:Y:S01]  /*10c0*/  LDG.E.U8 R19, desc[UR16][R8.64] ;  /* 0x0000001008137981 */ /* 0x000f62000c1e1100 */
[----:B0-----:R-:W-:-:S03]  /*10d0*/  SGXT R11, R30, 0x1 ;  /* 0x000000011e0b781a */ /* 0x001fc60000000200 */
[----:B------:R-:W5:Y:S01]  /*10e0*/  LDG.E.U8 R6, desc[UR16][R6.64] ;  /* 0x0000001006067981 */ /* 0x000f62000c1e1100 */
[----:B------:R-:W-:-:S03]  /*10f0*/  SHF.R.U32.HI R30, RZ, 0x2, R81 ;  /* 0x00000002ff1e7819 */ /* 0x000fc60000011651 */
[----:B------:R0:W5:Y:S01]  /*1100*/  LDG.E.U8 R21, desc[UR16][R8.64+0x20] ;  /* 0x0000201008157981 */ /* 0x000162000c1e1100 */
[----:B------:R-:W-:-:S03]  /*1110*/  R2UR UR10, R34 ;  /* 0x00000000220a72ca */ /* 0x000fc600000e0000 */
[----:B------:R1:W5:Y:S04]  /*1120*/  LDG.E.U8 R23, desc[UR16][R16.64] ;  /* 0x0000001010177981 */ /* 0x000368000c1e1100 */
[----:B------:R1:W5:Y:S01]  /*1130*/  LDG.E.U8 R24, desc[UR16][R16.64+0x20] ;  /* 0x0000201010187981 */ /* 0x000362000c1e1100 */
[----:B0-----:R-:W-:Y:S02]  /*1140*/  LOP3.LUT R9, R0, 0x1f, R81, 0xf8, !PT ;  /* 0x0000001f00097812 */ /* 0x001fe400078ef851 */
[----:B------:R-:W-:Y:S01]  /*1150*/  LOP3.LUT R8, R11, 0x90, RZ, 0xc0, !PT ;  /* 0x000000900b087812 */ /* 0x000fe200078ec0ff */
[----:B------:R1:W5:Y:S01]  /*1160*/  LDG.E.U8 R7, desc[UR16][R4.64] ;  /* 0x0000001004077981 */ /* 0x000362000c1e1100 */
[----:B------:R-:W-:-:S03]  /*1170*/  LOP3.LUT R30, R9, 0x30, R30, 0x78, !PT ;  /* 0x00000030091e7812 */ /* 0x000fc600078e781e */
[----:B------:R1:W5:Y:S01]  /*1180*/  LDG.E.U8 R25, desc[UR16][R4.64+0x20] ;  /* 0x0000201004197981 */ /* 0x000362000c1e1100 */
[----:B------:R-:W-:Y:S01]  /*1190*/  LOP3.LUT R8, R8, 0x7f, R81, 0x78, !PT ;  /* 0x0000007f08087812 */ /* 0x000fe200078e7851 */
[----:B------:R-:W-:Y:S06]  /*11a0*/  @P1 BRA `(.L_x_5) ;  /* 0x0000000000181947 */ /* 0x000fec0003800000 */
[----:B------:R-:W-:Y:S01]  /*11b0*/  ELECT P0, URZ, PT ;  /* 0x0000000000ff782f */ /* 0x000fe20003800000 */
[----:B-1----:R-:W-:Y:S01]  /*11c0*/  IMAD.MOV.U32 R4, RZ, RZ, 0x1 ;  /* 0x00000001ff047424 */ /* 0x002fe200078e00ff */
[----:B------:R-:W-:Y:S01]  /*11d0*/  UMOV UR4, 0x40 ;  /* 0x0000004000047882 */ /* 0x000fe20000000000 */
[----:B------:R-:W-:Y:S01]  /*11e0*/  UVIRTCOUNT.DEALLOC.SMPOOL 0x80 ;  /* 0x000000800000784c */ /* 0x000fe20000000000 */
[----:B------:R-:W-:-:S09]  /*11f0*/  ULEA UR4, UR11, UR4, 0x18 ;  /* 0x000000040b047291 */ /* 0x000fd2000f8ec0ff */
[----:B------:R0:W-:Y:S03]  /*1200*/  @P0 STS.U8 [UR4], R4 ;  /* 0x00000004ff000988 */ /* 0x0001e60008000004 */
.L_x_5:
[C---:B------:R-:W-:Y:S01]  /*1210*/  LOP3.LUT P2, RZ, R81.reuse, 0xff, RZ, 0xc0, !PT ;  /* 0x000000ff51ff7812 */ /* 0x040fe2000784c0ff */
[----:B------:R-:W-:Y:S01]  /*1220*/  UMOV UR4, 0x1 ;  /* 0x0000000100047882 */ /* 0x000fe20000000000 */
[----:B-1----:R-:W-:Y:S01]  /*1230*/  LOP3.LUT R5, R30, 0x20, RZ, 0x3c, !PT ;  /* 0x000000201e057812 */ /* 0x002fe200078e3cff */
[----:B-----5:R1:W-:Y:S01]  /*1240*/  STS.U8 [R8+UR12+0x100], R15 ;  /* 0x0001000f08007988 */ /* 0x0203e2000800000c */
[----:B0-----:R-:W-:-:S03]  /*1250*/  LOP3.LUT R4, R81, 0xff, RZ, 0xc0, !PT ;  /* 0x000000ff51047812 */ /* 0x001fc600078ec0ff */
[----:B------:R1:W-:Y:S04]  /*1260*/  STS.U8 [R8+UR12+0x200], R31 ;  /* 0x0002001f08007988 */ /* 0x0003e8000800000c */
[----:B------:R1:W-:Y:S02]  /*1270*/  STS.U8 [R8+UR12+0x300], R32 ;  /* 0x0003002008007988 */ /* 0x0003e4000800000c */
[----:B------:R-:W-:Y:S01]  /*1280*/  VOTEU.ALL UP0, P2 ;  /* 0x0000000000ff7886 */ /* 0x000fe20001000000 */
[----:B------:R-:W-:Y:S01]  /*1290*/  VOTEU.ALL UP1, P2 ;  /* 0x0000000000ff7886 */ /* 0x000fe20001020000 */
[----:B------:R1:W-:Y:S03]  /*12a0*/  STS.U8 [R8+UR12+0x400], R33 ;  /* 0x0004002108007988 */ /* 0x0003e6000800000c */
[----:B------:R-:W-:-:S04]  /*12b0*/  @!UP0 UIADD3 UR4, UPT, UPT, -UR4, 0x100000, URZ ;  /* 0x0010000004048890 */ /* 0x000fc8000fffe1ff */
[----:B------:R-:W-:Y:S02]  /*12c0*/  @!UP0 USHF.L.U32 UR5, UR4, 0xb, URZ ;  /* 0x0000000b04058899 */ /* 0x000fe400080006ff */
[----:B------:R-:W-:Y:S01]  /*12d0*/  @!UP0 USHF.L.U32 UR4, UR4, 0x1, URZ ;  /* 0x0000000104048899 */ /* 0x000fe200080006ff */
[----:B------:R1:W-:Y:S01]  /*12e0*/  STS.U8 [R8+UR12+0x500], R35 ;  /* 0x0005002308007988 */ /* 0x0003e2000800000c */
[----:B------:R-:W-:-:S03]  /*12f0*/  UISETP.NE.U32.AND UP0, UPT, UR10, URZ, UPT ;  /* 0x000000ff0a00728c */ /* 0x000fc6000bf05070 */
[----:B------:R1:W-:Y:S04]  /*1300*/  STS.U8 [R8+UR12+0x600], R37 ;  /* 0x0006002508007988 */ /* 0x0003e8000800000c */
        /* <DEDUP_REMOVED lines=25> */
[----:B------:R1:W-:Y:S04]  /*14a0*/  STS.U8 [R8+UR12], R14 ;  /* 0x0000000e08007988 */ /* 0x0003e8000800000c */
[----:B------:R1:W-:Y:S04]  /*14b0*/  STS.U8 [R30+UR12+0x2200], R19 ;  /* 0x002200131e007988 */ /* 0x0003e8000800000c */
[----:B------:R1:W-:Y:S04]  /*14c0*/  STS.U8 [R30+UR12+0x2400], R23 ;  /* 0x002400171e007988 */ /* 0x0003e8000800000c */
[----:B------:R1:W-:Y:S04]  /*14d0*/  STS.U8 [R30+UR12+0x2000], R13 ;  /* 0x0020000d1e007988 */ /* 0x0003e8000800000c */
[----:B------:R1:W-:Y:S04]  /*14e0*/  STS.U8 [R30+UR12+0x2600], R7 ;  /* 0x002600071e007988 */ /* 0x0003e8000800000c */
[----:B------:R1:W-:Y:S04]  /*14f0*/  STS.U8 [R5+UR12+0x2000], R12 ;  /* 0x0020000c05007988 */ /* 0x0003e8000800000c */
[----:B------:R1:W-:Y:S04]  /*1500*/  STS.U8 [R5+UR12+0x2200], R21 ;  /* 0x0022001505007988 */ /* 0x0003e8000800000c */
[----:B------:R1:W-:Y:S04]  /*1510*/  STS.U8 [R5+UR12+0x2400], R24 ;  /* 0x0024001805007988 */ /* 0x0003e8000800000c */
[----:B------:R1:W-:Y:S01]  /*1520*/  STS.U8 [R5+UR12+0x2600], R25 ;  /* 0x0026001905007988 */ /* 0x0003e2000800000c */
[----:B------:R0:W-:Y:S06]  /*1530*/  MEMBAR.ALL.CTA ;  /* 0x0000000000007992 */ /* 0x0001ec0000008000 */
[----:B0-----:R-:W-:Y:S04]  /*1540*/  FENCE.VIEW.ASYNC.S ;  /* 0x00000000000073c6 */ /* 0x001fe80000000000 */
[----:B------:R-:W0:Y:S02]  /*1550*/  FENCE.VIEW.ASYNC.S ;  /* 0x00000000000073c6 */ /* 0x000e240000000000 */
[----:B0-----:R1:W0:Y:S02]  /*1560*/  @!UP1 SYNCS.EXCH.64 URZ, [UR12+0x2800], UR4 ;  /* 0x002800040cff95b2 */ /* 0x0012240008000100 */
[----:B0-----:R-:W-:Y:S06]  /*1570*/  BAR.SYNC.DEFER_BLOCKING 0x0 ;  /* 0x0000000000007b1d */ /* 0x001fec0000010000 */
[----:B-1----:R-:W-:Y:S05]  /*1580*/  BRA.U UP0, `(.L_x_6) ;  /* 0x00000001004c7547 */ /* 0x002fea000b800000 */
[----:B------:R-:W-:Y:S02]  /*1590*/  UIADD3 UR5, UPT, UPT, UR12, 0x2000, URZ ;  /* 0x000020000c057890 */ /* 0x000fe4000fffe0ff */
[----:B------:R-:W-:Y:S02]  /*15a0*/  USHF.R.U32.HI UR4, URZ, 0x4, UR12 ;  /* 0x00000004ff047899 */ /* 0x000fe4000801160c */
[----:B------:R-:W-:Y:S02]  /*15b0*/  USHF.R.U32.HI UR6, URZ, 0x4, UR5 ;  /* 0x00000004ff067899 */ /* 0x000fe40008011605 */
[----:B------:R-:W-:Y:S01]  /*15c0*/  USGXT.U32 UR4, UR4, 0xe ;  /* 0x0000000e0404789a */ /* 0x000fe20008000000 */
[----:B------:R-:W-:Y:S01]  /*15d0*/  UMOV UR8, 0xffffff00 ;  /* 0xffffff0000087882 */ /* 0x000fe20000000000 */
[----:B------:R-:W-:Y:S01]  /*15e0*/  UMOV UR9, 0x3fffbfef ;  /* 0x3fffbfef00097882 */ /* 0x000fe20000000000 */
[----:B------:R-:W-:Y:S01]  /*15f0*/  UMOV UR5, URZ ;  /* 0x000000ff00057c82 */ /* 0x000fe20008000000 */
[----:B------:R-:W-:-:S02]  /*1600*/  USGXT.U32 UR6, UR6, 0xe ;  /* 0x0000000e0606789a */ /* 0x000fc40008000000 */
[----:B------:R-:W-:Y:S02]  /*1610*/  UIADD3 UR14, UPT, UPT, UR13, 0x40, URZ ;  /* 0x000000400d0e7890 */ /* 0x000fe4000fffe0ff */
[----:B------:R-:W-:Y:S01]  /*1620*/  UIADD3.64 UR8, UPT, UPT, UR4, -UR8, URZ ;  /* 0x8000000804087297 */ /* 0x000fe2000fffe0ff */
[----:B------:R-:W-:Y:S01]  /*1630*/  UMOV UR18, 0x0 ;  /* 0x0000000000127882 */ /* 0x000fe20000000000 */
[----:B------:R-:W-:Y:S01]  /*1640*/  UMOV UR19, 0x8110010 ;  /* 0x0811001000137882 */ /* 0x000fe20000000000 */
[----:B------:R-:W-:Y:S01]  /*1650*/  UMOV UR5, 0xc0004010 ;  /* 0xc000401000057882 */ /* 0x000fe20000000000 */
[----:B------:R-:W-:Y:S01]  /*1660*/  UMOV UR7, 0x80004020 ;  /* 0x8000402000077882 */ /* 0x000fe20000000000 */
[----:B------:R-:W-:Y:S01]  /*1670*/  UMOV UR20, 0x0 ;  /* 0x0000000000147882 */ /* 0x000fe20000000000 */
[----:B------:R-:W-:Y:S01]  /*1680*/  UMOV UR21, 0x8110010 ;  /* 0x0811001000157882 */ /* 0x000fe20000000000 */
[----:B------:R0:W-:Y:S02]  /*1690*/  UTCQMMA gdesc[UR4], gdesc[UR6], tmem[UR13], tmem[UR18], idesc[UR19], !UPT ;  /* 0x00ff1206040075ea */ /* 0x0001e4000f80030d */
[----:B------:R0:W-:Y:S01]  /*16a0*/  UTCQMMA gdesc[UR8], gdesc[UR6], tmem[UR14], tmem[UR20], idesc[UR21], !UPT ;  /* 0x00ff1406080075ea */ /* 0x0001e2000f80030e */
[----:B------:R-:W-:-:S02]  /*16b0*/  NOP ;  /* 0x0000000000007918 */ /* 0x000fc40000000000 */
.L_x_6:
[----:B------:R-:W-:Y:S01]  /*16c0*/  ELECT P0, URZ, PT ;  /* 0x0000000000ff782f */ /* 0x000fe20003800000 */
[----:B0-----:R-:W-:-:S03]  /*16d0*/  UIADD3 UR4, UPT, UPT, UR12, 0x2800, URZ ;  /* 0x000028000c047890 */ /* 0x001fc6000fffe0ff */
[----:B------:R-:W-:Y:S01]  /*16e0*/  ISETP.LT.U32.AND P0, PT, R4, 0x20, P0 ;  /* 0x000000200400780c */ /* 0x000fe20000701070 */
[----:B------:R-:W-:-:S12]  /*16f0*/  UMOV UR5, URZ ;  /* 0x000000ff00057c82 */ /* 0x000fd80008000000 */
[----:B------:R-:W-:Y:S01]  /*1700*/  VOTEU.ANY UP0, P0 ;  /* 0x0000000000ff7886 */ /* 0x000fe20000000100 */
[----:B------:R-:W-:-:S04]  /*1710*/  VOTEU.ANY UP1, P0 ;  /* 0x0000000000ff7886 */ /* 0x000fc80000020100 */
[----:B------:R-:W-:Y:S01]  /*1720*/  @UP0 UMOV UR6, UR4 ;  /* 0x0000000400060c82 */ /* 0x000fe20008000000 */
[----:B------:R-:W-:Y:S01]  /*1730*/  USHF.L.U32 UR4, UR10, 0x15, URZ ;  /* 0x000000150a047899 */ /* 0x000fe200080006ff */
[----:B------:R0:W-:Y:S01]  /*1740*/  @UP1 UTCBAR [UR6], URZ ;  /* 0x000000ff060013e9 */ /* 0x0001e200080000ff */
[----:B------:R-:W-:Y:S01]  /*1750*/  BAR.SYNC.DEFER_BLOCKING 0x0 ;  /* 0x0000000000007b1d */ /* 0x000fe20000010000 */
[----:B------:R-:W-:Y:S02]  /*1760*/  USHF.L.U32 UR5, UR10, 0x4, URZ ;  /* 0x000000040a057899 */ /* 0x000fe400080006ff */
[----:B------:R-:W-:Y:S02]  /*1770*/  ULOP3.LUT UR4, UR4, 0x600000, URZ, 0xc0, !UPT ;  /* 0x0060000004047892 */ /* 0x000fe4000f8ec0ff */
[----:B------:R-:W-:-:S04]  /*1780*/  ULOP3.LUT UR5, UR5, 0x40, URZ, 0xc0, !UPT ;  /* 0x0000004005057892 */ /* 0x000fc8000f8ec0ff */
[----:B------:R-:W-:Y:S01]  /*1790*/  UIADD3 UR4, UPT, UPT, UR5, UR4, UR13 ;  /* 0x0000000405047290 */ /* 0x000fe2000fffe00d */
[----:B------:R-:W1:Y:S02]  /*17a0*/  SYNCS.PHASECHK.TRANS64.TRYWAIT P0, [UR12+0x2800], RZ ;  /* 0x002800ffff0075a7 */ /* 0x000e64000800110c */
[----:B01----:R-:W-:Y:S09]  /*17b0*/  @!P0 BRA `(.L_x_7) ;  /* 0x0000001000f48947 */ /* 0x003ff20003800000 */
.L_x_11:
[----:B------:R-:W-:Y:S01]  /*17c0*/  BAR.SYNC.DEFER_BLOCKING 0x0 ;  /* 0x0000000000007b1d */ /* 0x000fe20000010000 */
[C---:B------:R-:W-:Y:S01]  /*17d0*/  IMAD.SHL.U32 R82, R81.reuse, 0x1000, RZ ;  /* 0x0000100051527824 */ /* 0x040fe200078e00ff */
[----:B------:R-:W-:Y:S01]  /*17e0*/  SHF.R.U32.HI R83, RZ, 0x1, R80 ;  /* 0x00000001ff537819 */ /* 0x000fe20000011650 */
[----:B------:R-:W-:Y:S02]  /*17f0*/  IMAD.SHL.U32 R81, R81, 0x10, RZ ;  /* 0x0000001051517824 */ /* 0x000fe400078e00ff */
[----:B------:R-:W-:Y:S01]  /*1800*/  IMAD.SHL.U32 R95, R80, 0x80, RZ ;  /* 0x00000080505f7824 */ /* 0x000fe200078e00ff */
[----:B------:R-:W-:Y:S01]  /*1810*/  LOP3.LUT R82, R82, 0x7000, RZ, 0xc0, !PT ;  /* 0x0000700052527812 */ /* 0x000fe200078ec0ff */
[----:B------:R-:W-:Y:S01]  /*1820*/  IMAD.SHL.U32 R80, R3, 0x10, RZ ;  /* 0x0000001003507824 */ /* 0x000fe200078e00ff */
[----:B------:R-:W0:Y:S01]  /*1830*/  LDTM.x64 R4, tmem[UR4] ;  /* 0x00000004000479ee */ /* 0x000e220008340000 */
[----:B------:R-:W1:Y:S01]  /*1840*/  LDC.64 R112, c[0x0][0x390] ;  /* 0x0000e400ff707b82 */ /* 0x000e620000000a00 */
[----:B------:R-:W-:Y:S01]  /*1850*/  LOP3.LUT R94, R82, 0xff0, R81, 0xf8, !PT ;  /* 0x00000ff0525e7812 */ /* 0x000fe200078ef851 */
[----:B------:R-:W2:Y:S01]  /*1860*/  LDCU.64 UR4, c[0x0][0x390] ;  /* 0x00007200ff0477ac */ /* 0x000ea20008000a00 */
[----:B------:R-:W-:Y:S01]  /*1870*/  LOP3.LUT R95, R83, R95, R80, 0x1e, !PT ;  /* 0x0000005f535f7212 */ /* 0x000fe200078e1e50 */
[----:B------:R-:W-:Y:S01]  /*1880*/  IMAD.SHL.U32 R111, R3, 0x4, RZ ;  /* 0x00000004036f7824 */ /* 0x000fe200078e00ff */
[----:B------:R-:W-:Y:S01]  /*1890*/  LOP3.LUT R96, R94, 0x10, RZ, 0x3c, !PT ;  /* 0x000000105e607812 */ /* 0x000fe200078e3cff */
[----:B------:R-:W-:Y:S01]  /*18a0*/  IMAD.SHL.U32 R3, R102, 0x40, RZ ;  /* 0x0000004066037824 */ /* 0x000fe200078e00ff */
[----:B------:R-:W-:Y:S01]  /*18b0*/  LOP3.LUT R97, R94, 0x20, RZ, 0x3c, !PT ;  /* 0x000000205e617812 */ /* 0x000fe200078e3cff */
[----:B------:R-:W-:Y:S01]  /*18c0*/  IMAD.SHL.U32 R0, R0, 0x4, RZ ;  /* 0x0000000400007824 */ /* 0x000fe200078e00ff */
[----:B------:R-:W-:-:S02]  /*18d0*/  LOP3.LUT R110, R94, 0x30, RZ, 0x3c, !PT ;  /* 0x000000305e6e7812 */ /* 0x000fc400078e3cff */
[C---:B------:R-:W-:Y:S02]  /*18e0*/  LOP3.LUT R106, R94.reuse, 0x40, RZ, 0x3c, !PT ;  /* 0x000000405e6a7812 */ /* 0x040fe400078e3cff */
[C---:B------:R-:W-:Y:S01]  /*18f0*/  LOP3.LUT R107, R94.reuse, 0x50, RZ, 0x3c, !PT ;  /* 0x000000505e6b7812 */ /* 0x040fe200078e3cff */
[----:B------:R-:W0:Y:S01]  /*1900*/  @!P2 SYNCS.CCTL.IV [UR12+0x2800] ;  /* 0x00280000ff00a9b1 */ /* 0x000e22000800000c */
[----:B------:R-:W-:Y:S01]  /*1910*/  NOP ;  /* 0x0000000000007918 */ /* 0x000fe20000000000 */
[----:B0-----:R-:W-:Y:S01]  /*1920*/  BAR.SYNC.DEFER_BLOCKING 0x0 ;  /* 0x0000000000007b1d */ /* 0x001fe20000010000 */
[C---:B------:R-:W-:Y:S02]  /*1930*/  LOP3.LUT R108, R94.reuse, 0x60, RZ, 0x3c, !PT ;  /* 0x000000605e6c7812 */ /* 0x040fe400078e3cff */
[----:B------:R-:W-:Y:S02]  /*1940*/  LOP3.LUT R109, R94, 0x70, RZ, 0x3c, !PT ;  /* 0x000000705e6d7812 */ /* 0x000fe400078e3cff */
[----:B--2---:R-:W-:Y:S01]  /*1950*/  LEA R118, P6, R99, UR4, 0x8 ;  /* 0x0000000463767c11 */ /* 0x004fe2000f8c40ff */
[----:B------:R-:W-:Y:S04]  /*1960*/  STS.128 [R94+UR12], R4 ;  /* 0x000000045e007988 */ /* 0x000fe80008000c0c */
[----:B------:R-:W-:Y:S04]  /*1970*/  STS.128 [R96+UR12], R8 ;  /* 0x0000000860007988 */ /* 0x000fe80008000c0c */
[----:B------:R-:W-:Y:S04]  /*1980*/  STS.128 [R97+UR12], R12 ;  /* 0x0000000c61007988 */ /* 0x000fe80008000c0c */
[----:B------:R-:W-:Y:S04]  /*1990*/  STS.128 [R110+UR12], R16 ;  /* 0x000000106e007988 */ /* 0x000fe80008000c0c */
[----:B------:R-:W-:Y:S04]  /*19a0*/  STS.128 [R106+UR12], R20 ;  /* 0x000000146a007988 */ /* 0x000fe80008000c0c */
[----:B------:R-:W-:Y:S04]  /*19b0*/  STS.128 [R107+UR12], R24 ;  /* 0x000000186b007988 */ /* 0x000fe80008000c0c */
[----:B------:R-:W-:Y:S04]  /*19c0*/  STS.128 [R108+UR12], R28 ;  /* 0x0000001c6c007988 */ /* 0x000fe80008000c0c */
[----:B------:R1:W-:Y:S01]  /*19d0*/  STS.128 [R109+UR12], R32 ;  /* 0x000000206d007988 */ /* 0x0003e20008000c0c */
[----:B------:R-:W-:Y:S01]  /*19e0*/  BAR.SYNC.DEFER_BLOCKING 0x0 ;  /* 0x0000000000007b1d */ /* 0x000fe20000010000 */
[----:B-1----:R-:W-:-:S04]  /*19f0*/  IMAD.WIDE.U32 R32, R105, 0x100, R112 ;  /* 0x0000010069207825 */ /* 0x002fc800078e0070 */
[--C-:B------:R-:W-:Y:S01]  /*1a00*/  IMAD.WIDE.U32 R104, R104, 0x100, R112.reuse ;  /* 0x0000010068687825 */ /* 0x100fe200078e0070 */
[-C--:B------:R-:W-:Y:S02]  /*1a10*/  IADD3 R34, P0, PT, R32, R111.reuse, RZ ;  /* 0x0000006f20227210 */ /* 0x080fe40007f1e0ff */
[----:B------:R-:W-:Y:S01]  /*1a20*/  LEA R32, P5, R100, UR4, 0x8 ;  /* 0x0000000464207c11 */ /* 0x000fe2000f8a40ff */
[----:B------:R-:W-:Y:S01]  /*1a30*/  IMAD.WIDE.U32 R112, R103, 0x100, R112 ;  /* 0x0000010067707825 */ /* 0x000fe200078e0070 */
[----:B------:R-:W0:Y:S03]  /*1a40*/  LDSM.16.M88.4 R4, [R95+UR12] ;  /* 0x0000000c5f04783b */ /* 0x000e260008000200 */
[----:B------:R-:W-:Y:S01]  /*1a50*/  IMAD.X R35, RZ, RZ, R33, P0 ;  /* 0x000000ffff237224 */ /* 0x000fe200000e0621 */
[----:B------:R-:W-:Y:S01]  /*1a60*/  LEA R120, P0, R102, UR4, 0x8 ;  /* 0x0000000466787c11 */ /* 0x000fe2000f8040ff */
[----:B------:R-:W-:Y:S01]  /*1a70*/  IMAD.SHL.U32 R33, R101, 0x40, RZ ;  /* 0x0000004065217824 */ /* 0x000fe200078e00ff */
[----:B------:R-:W-:Y:S04]  /*1a80*/  LDSM.16.M88.4 R8, [R95+UR12+0x200] ;  /* 0x0002000c5f08783b */ /* 0x000fe80008000200 */
[----:B------:R-:W-:Y:S04]  /*1a90*/  LDSM.16.M88.4 R12, [R95+UR12+0x400] ;  /* 0x0004000c5f0c783b */ /* 0x000fe80008000200 */
[----:B------:R-:W-:Y:S04]  /*1aa0*/  LDSM.16.M88.4 R80, [R95+UR12+0x600] ;  /* 0x0006000c5f50783b */ /* 0x000fe80008000200 */
[----:B------:R-:W-:Y:S04]  /*1ab0*/  LDSM.16.M88.4 R16, [R95+UR12+0x800] ;  /* 0x0008000c5f10783b */ /* 0x000fe80008000200 */
[----:B------:R-:W-:Y:S04]  /*1ac0*/  LDSM.16.M88.4 R20, [R95+UR12+0xa00] ;  /* 0x000a000c5f14783b */ /* 0x000fe80008000200 */
[----:B------:R-:W-:Y:S04]  /*1ad0*/  LDSM.16.M88.4 R24, [R95+UR12+0xc00] ;  /* 0x000c000c5f18783b */ /* 0x000fe80008000200 */
[----:B------:R-:W-:Y:S01]  /*1ae0*/  LDSM.16.M88.4 R28, [R95+UR12+0xe00] ;  /* 0x000e000c5f1c783b */ /* 0x000fe20008000200 */
[----:B------:R-:W-:Y:S06]  /*1af0*/  BAR.SYNC.DEFER_BLOCKING 0x0 ;  /* 0x0000000000007b1d */ /* 0x000fec0000010000 */
[----:B------:R1:W-:Y:S04]  /*1b00*/  STS.128 [R94+UR12], R36 ;  /* 0x000000245e007988 */ /* 0x0003e80008000c0c */
[----:B------:R2:W-:Y:S04]  /*1b10*/  STS.128 [R96+UR12], R40 ;  /* 0x0000002860007988 */ /* 0x0005e80008000c0c */
[----:B------:R-:W-:Y:S04]  /*1b20*/  STS.128 [R97+UR12], R44 ;  /* 0x0000002c61007988 */ /* 0x000fe80008000c0c */
[----:B------:R3:W-:Y:S01]  /*1b30*/  STS.128 [R110+UR12], R48 ;  /* 0x000000306e007988 */ /* 0x0007e20008000c0c */
[----:B-1----:R-:W-:-:S03]  /*1b40*/  IADD3 R36, P2, PT, R104, R111, RZ ;  /* 0x0000006f68247210 */ /* 0x002fc60007f5e0ff */
[----:B------:R1:W-:Y:S01]  /*1b50*/  STS.128 [R106+UR12], R52 ;  /* 0x000000346a007988 */ /* 0x0003e20008000c0c */
[----:B------:R-:W-:Y:S01]  /*1b60*/  IADD3 R38, P3, PT, R112, R111, RZ ;  /* 0x0000006f70267210 */ /* 0x000fe20007f7e0ff */
[----:B------:R-:W-:Y:S02]  /*1b70*/  IMAD.SHL.U32 R94, R90, 0x40, RZ ;  /* 0x000000405a5e7824 */ /* 0x000fe400078e00ff */
[----:B------:R-:W-:Y:S01]  /*1b80*/  STS.128 [R107+UR12], R56 ;  /* 0x000000386b007988 */ /* 0x000fe20008000c0c */
[----:B--2---:R-:W-:Y:S02]  /*1b90*/  IMAD.SHL.U32 R40, R100, 0x40, RZ ;  /* 0x0000004064287824 */ /* 0x004fe400078e00ff */
[----:B------:R-:W-:Y:S01]  /*1ba0*/  IMAD.X R37, RZ, RZ, R105, P2 ;  /* 0x000000ffff257224 */ /* 0x000fe200010e0669 */
[----:B------:R2:W-:Y:S01]  /*1bb0*/  STS.128 [R108+UR12], R60 ;  /* 0x0000003c6c007988 */ /* 0x0005e20008000c0c */
[----:B------:R-:W-:Y:S01]  /*1bc0*/  IMAD.X R39, RZ, RZ, R113, P3 ;  /* 0x000000ffff277224 */ /* 0x000fe200018e0671 */
[----:B------:R-:W-:Y:S01]  /*1bd0*/  LEA R112, P2, R2, UR4, 0x8 ;  /* 0x0000000402707c11 */ /* 0x000fe2000f8440ff */
[----:B---3--:R-:W-:Y:S01]  /*1be0*/  IMAD.SHL.U32 R51, R71, 0x40, RZ ;  /* 0x0000004047337824 */ /* 0x008fe200078e00ff */
[----:B------:R-:W-:Y:S01]  /*1bf0*/  LEA R110, P4, R101, UR4, 0x8 ;  /* 0x00000004656e7c11 */ /* 0x000fe2000f8840ff */
[----:B------:R3:W-:Y:S01]  /*1c00*/  STS.128 [R109+UR12], R64 ;  /* 0x000000406d007988 */ /* 0x0007e20008000c0c */
[----:B------:R-:W-:-:S02]  /*1c10*/  IMAD.SHL.U32 R49, R73, 0x40, RZ ;  /* 0x0000004049317824 */ /* 0x000fc400078e00ff */
[----:B-1----:R-:W-:Y:S02]  /*1c20*/  IMAD.SHL.U32 R55, R99, 0x40, RZ ;  /* 0x0000004063377824 */ /* 0x002fe400078e00ff */
[----:B------:R-:W-:Y:S02]  /*1c30*/  IMAD.SHL.U32 R53, R2, 0x40, RZ ;  /* 0x0000004002357824 */ /* 0x000fe400078e00ff */
[----:B------:R-:W-:Y:S01]  /*1c40*/  IMAD.SHL.U32 R54, R98, 0x40, RZ ;  /* 0x0000004062367824 */ /* 0x000fe200078e00ff */
[----:B------:R-:W-:Y:S01]  /*1c50*/  LEA.HI.X R55, R55, UR5, RZ, 0x2, P6 ;  /* 0x0000000537377c11 */ /* 0x000fe2000b0f14ff */
[----:B------:R-:W-:Y:S01]  /*1c60*/  IMAD.SHL.U32 R52, R68, 0x40, RZ ;  /* 0x0000004044347824 */ /* 0x000fe200078e00ff */
[----:B------:R-:W-:Y:S01]  /*1c70*/  LEA.HI.X R53, R53, UR5, RZ, 0x2, P2 ;  /* 0x0000000535357c11 */ /* 0x000fe200090f14ff */
[----:B--2---:R-:W-:Y:S01]  /*1c80*/  IMAD.SHL.U32 R63, R69, 0x40, RZ ;  /* 0x00000040453f7824 */ /* 0x004fe200078e00ff */
[----:B------:R-:W-:Y:S01]  /*1c90*/  LEA R108, P3, R98, UR4, 0x8 ;  /* 0x00000004626c7c11 */ /* 0x000fe2000f8640ff */
[----:B------:R-:W-:Y:S01]  /*1ca0*/  IMAD.SHL.U32 R61, R70, 0x40, RZ ;  /* 0x00000040463d7824 */ /* 0x000fe200078e00ff */
[----:B------:R-:W-:Y:S01]  /*1cb0*/  LEA R62, P6, R71, UR4, 0x8 ;  /* 0x00000004473e7c11 */ /* 0x000fe2000f8c40ff */
[----:B------:R-:W-:Y:S01]  /*1cc0*/  IMAD.SHL.U32 R48, R74, 0x40, RZ ;  /* 0x000000404a307824 */ /* 0x000fe200078e00ff */
[----:B---3--:R-:W-:Y:S01]  /*1cd0*/  LEA.HI.X R65, R3, UR5, RZ, 0x2, P0 ;  /* 0x0000000503417c11 */ /* 0x008fe200080f14ff */
[----:B------:R-:W-:Y:S01]  /*1ce0*/  IMAD.SHL.U32 R71, R75, 0x40, RZ ;  /* 0x000000404b477824 */ /* 0x000fe200078e00ff */
[----:B------:R-:W-:Y:S01]  /*1cf0*/  LEA.HI.X R3, R33, UR5, RZ, 0x2, P4 ;  /* 0x0000000521037c11 */ /* 0x000fe2000a0f14ff */
[----:B------:R-:W-:Y:S01]  /*1d00*/  IMAD.SHL.U32 R50, R72, 0x40, RZ ;  /* 0x0000004048327824 */ /* 0x000fe200078e00ff */
[----:B------:R-:W-:Y:S01]  /*1d10*/  LEA R114, P0, R68, UR4, 0x8 ;  /* 0x0000000444727c11 */ /* 0x000fe2000f8040ff */
[----:B------:R-:W-:Y:S01]  /*1d20*/  IMAD.SHL.U32 R59, R77, 0x40, RZ ;  /* 0x000000404d3b7824 */ /* 0x000fe200078e00ff */
[----:B------:R-:W-:Y:S01]  /*1d30*/  LEA R116, P4, R69, UR4, 0x8 ;  /* 0x0000000445747c11 */ /* 0x000fe2000f8840ff */
[----:B------:R-:W-:Y:S01]  /*1d40*/  IMAD.SHL.U32 R41, R84, 0x40, RZ ;  /* 0x0000004054297824 */ /* 0x000fe200078e00ff */
[----:B------:R-:W-:Y:S01]  /*1d50*/  LEA.HI.X R33, R40, UR5, RZ, 0x2, P5 ;  /* 0x0000000528217c11 */ /* 0x000fe2000a8f14ff */
        /* <DEDUP_REMOVED lines=9> */
[----:B------:R-:W-:Y:S01]  /*1df0*/  LEA.HI.X R63, R63, UR5, RZ, 0x2, P4 ;  /* 0x000000053f3f7c11 */ /* 0x000fe2000a0f14ff */
[----:B------:R-:W-:Y:S01]  /*1e00*/  IMAD.SHL.U32 R57, R78, 0x40, RZ ;  /* 0x000000404e397824 */ /* 0x000fe200078e00ff */
[----:B------:R-:W-:Y:S01]  /*1e10*/  LEA R64, P3, R72, UR4, 0x8 ;  /* 0x0000000448407c11 */ /* 0x000fe2000f8640ff */
[----:B------:R-:W-:Y:S01]  /*1e20*/  IMAD.SHL.U32 R43, R79, 0x40, RZ ;  /* 0x000000404f2b7824 */ /* 0x000fe200078e00ff */
[----:B------:R-:W-:Y:S01]  /*1e30*/  LEA R68, P0, R74, UR4, 0x8 ;  /* 0x000000044a447c11 */ /* 0x000fe2000f8040ff */
[----:B------:R-:W-:Y:S01]  /*1e40*/  IMAD.SHL.U32 R45, R88, 0x40, RZ ;  /* 0x00000040582d7824 */ /* 0x000fe200078e00ff */
[----:B------:R-:W-:Y:S01]  /*1e50*/  BAR.SYNC.DEFER_BLOCKING 0x0 ;  /* 0x0000000000007b1d */ /* 0x000fe20000010000 */
[----:B------:R-:W-:Y:S01]  /*1e60*/  LEA R70, P4, R75, UR4, 0x8 ;  /* 0x000000044b467c11 */ /* 0x000fe2000f8840ff */
[----:B------:R-:W-:Y:S01]  /*1e70*/  IMAD.SHL.U32 R44, R89, 0x40, RZ ;  /* 0x00000040592c7824 */ /* 0x000fe200078e00ff */
[----:B------:R-:W-:-:S02]  /*1e80*/  LEA.HI.X R61, R61, UR5, RZ, 0x2, P5 ;  /* 0x000000053d3d7c11 */ /* 0x000fc4000a8f14ff */
[----:B------:R-:W-:Y:S02]  /*1e90*/  LEA.HI.X R51, R51, UR5, RZ, 0x2, P6 ;  /* 0x0000000533337c11 */ /* 0x000fe4000b0f14ff */
[----:B------:R-:W-:Y:S02]  /*1ea0*/  LEA R72, P5, R76, UR4, 0x8 ;  /* 0x000000044c487c11 */ /* 0x000fe4000f8a40ff */
[----:B------:R-:W-:Y:S02]  /*1eb0*/  LEA R74, P6, R77, UR4, 0x8 ;  /* 0x000000044d4a7c11 */ /* 0x000fe4000f8c40ff */
[----:B------:R-:W-:Y:S02]  /*1ec0*/  LEA.HI.X R48, R48, UR5, RZ, 0x2, P0 ;  /* 0x0000000530307c11 */ /* 0x000fe400080f14ff */
[----:B------:R-:W-:Y:S02]  /*1ed0*/  LEA.HI.X R71, R71, UR5, RZ, 0x2, P4 ;  /* 0x0000000547477c11 */ /* 0x000fe4000a0f14ff */
[----:B------:R-:W-:-:S02]  /*1ee0*/  LEA R84, P0, R84, UR4, 0x8 ;  /* 0x0000000454547c11 */ /* 0x000fc4000f8040ff */
[----:B------:R-:W-:Y:S02]  /*1ef0*/  LEA R58, P4, R85, UR4, 0x8 ;  /* 0x00000004553a7c11 */ /* 0x000fe4000f8840ff */
[----:B------:R-:W-:Y:S02]  /*1f00*/  LEA.HI.X R73, R73, UR5, RZ, 0x2, P5 ;  /* 0x0000000549497c11 */ /* 0x000fe4000a8f14ff */
[----:B------:R-:W-:Y:S02]  /*1f10*/  LEA.HI.X R59, R59, UR5, RZ, 0x2, P6 ;  /* 0x000000053b3b7c11 */ /* 0x000fe4000b0f14ff */
[----:B------:R-:W-:Y:S02]  /*1f20*/  LEA R42, P5, R86, UR4, 0x8 ;  /* 0x00000004562a7c11 */ /* 0x000fe4000f8a40ff */
[----:B------:R-:W-:Y:S02]  /*1f30*/  LEA R40, P6, R87, UR4, 0x8 ;  /* 0x0000000457287c11 */ /* 0x000fe4000f8c40ff */
[----:B------:R-:W-:-:S02]  /*1f40*/  LEA.HI.X R41, R41, UR5, RZ, 0x2, P0 ;  /* 0x0000000529297c11 */ /* 0x000fc400080f14ff */
[----:B------:R-:W-:Y:S02]  /*1f50*/  LEA.HI.X R56, R56, UR5, RZ, 0x2, P4 ;  /* 0x0000000538387c11 */ /* 0x000fe4000a0f14ff */
[----:B------:R-:W-:Y:S02]  /*1f60*/  LEA R100, P0, R90, UR4, 0x8 ;  /* 0x000000045a647c11 */ /* 0x000fe4000f8040ff */
[----:B------:R-:W-:Y:S02]  /*1f70*/  LEA R102, P4, R91, UR4, 0x8 ;  /* 0x000000045b667c11 */ /* 0x000fe4000f8840ff */
[----:B------:R-:W-:Y:S02]  /*1f80*/  LEA.HI.X R47, R47, UR5, RZ, 0x2, P5 ;  /* 0x000000052f2f7c11 */ /* 0x000fe4000a8f14ff */
[----:B------:R-:W-:Y:S02]  /*1f90*/  LEA.HI.X R46, R46, UR5, RZ, 0x2, P6 ;  /* 0x000000052e2e7c11 */ /* 0x000fe4000b0f14ff */
[----:B------:R-:W-:-:S02]  /*1fa0*/  IADD3 R122, P5, P6, R111, UR4, R0 ;  /* 0x000000046f7a7c10 */ /* 0x000fc4000febe000 */
[----:B------:R-:W-:Y:S02]  /*1fb0*/  LEA.HI.X R94, R94, UR5, RZ, 0x2, P0 ;  /* 0x000000055e5e7c11 */ /* 0x000fe400080f14ff */
[----:B------:R-:W-:Y:S02]  /*1fc0*/  LEA.HI.X R0, R2, UR5, RZ, 0x2, P4 ;  /* 0x0000000502007c11 */ /* 0x000fe4000a0f14ff */
[C---:B------:R-:W-:Y:S02]  /*1fd0*/  IADD3 R120, P4, PT, R111.reuse, R120, RZ ;  /* 0x000000786f787210 */ /* 0x040fe40007f9e0ff */
[C---:B------:R-:W-:Y:S02]  /*1fe0*/  IADD3 R2, P0, PT, R111.reuse, R110, RZ ;  /* 0x0000006e6f027210 */ /* 0x040fe40007f1e0ff */
[----:B------:R-:W-:Y:S01]  /*1ff0*/  IADD3.X R123, PT, PT, RZ, UR5, RZ, P5, P6 ;  /* 0x00000005ff7b7c10 */ /* 0x000fe2000afec4ff */
[----:B------:R-:W-:Y:S01]  /*2000*/  IMAD.X R121, RZ, RZ, R65, P4 ;  /* 0x000000ffff797224 */ /* 0x000fe200020e0641 */
[C---:B------:R-:W-:Y:S01]  /*2010*/  IADD3 R32, P6, PT, R111.reuse, R32, RZ ;  /* 0x000000206f207210 */ /* 0x040fe20007fde0ff */
[----:B------:R-:W-:Y:S01]  /*2020*/  IMAD.X R3, RZ, RZ, R3, P0 ;  /* 0x000000ffff037224 */ /* 0x000fe200000e0603 */
[C---:B------:R-:W-:Y:S01]  /*2030*/  IADD3 R118, P5, PT, R111.reuse, R118, RZ ;  /* 0x000000766f767210 */ /* 0x040fe20007fbe0ff */
[----:B0-----:R-:W-:Y:S01]  /*2040*/  STG.E desc[UR16][R122.64], R4 ;  /* 0x000000047a007986 */ /* 0x001fe2000c101910 */
[C---:B------:R-:W-:Y:S01]  /*2050*/  IADD3 R108, P4, PT, R111.reuse, R108, RZ ;  /* 0x0000006c6f6c7210 */ /* 0x040fe20007f9e0ff */
[----:B------:R-:W-:Y:S01]  /*2060*/  IMAD.X R33, RZ, RZ, R33, P6 ;  /* 0x000000ffff217224 */ /* 0x000fe200030e0621 */
        /* <DEDUP_REMOVED lines=10> */
[----:B------:R-:W-:Y:S01]  /*2110*/  LEA.HI.X R50, R50, UR5, RZ, 0x2, P3 ;  /* 0x0000000532327c11 */ /* 0x000fe200098f14ff */
[----:B------:R-:W-:Y:S01]  /*2120*/  IMAD.X R61, RZ, RZ, R61, P4 ;  /* 0x000000ffff3d7224 */ /* 0x000fe200020e063d */
[C---:B------:R-:W-:Y:S01]  /*2130*/  IADD3 R64, P6, PT, R111.reuse, R64, RZ ;  /* 0x000000406f407210 */ /* 0x040fe20007fde0ff */
[----:B------:R-:W-:Y:S01]  /*2140*/  IMAD.X R63, RZ, RZ, R51, P0 ;  /* 0x000000ffff3f7224 */ /* 0x000fe200000e0633 */
[C---:B------:R-:W-:Y:S01]  /*2150*/  IADD3 R68, P4, PT, R111.reuse, R68, RZ ;  /* 0x000000446f447210 */ /* 0x040fe20007f9e0ff */
[----:B------:R-:W0:Y:S01]  /*2160*/  LDSM.16.M88.4 R52, [R95+UR12] ;  /* 0x0000000c5f34783b */ /* 0x000e220008000200 */
[----:B------:R-:W-:Y:S01]  /*2170*/  IADD3 R70, P0, PT, R111, R70, RZ ;  /* 0x000000466f467210 */ /* 0x000fe20007f1e0ff */
[----:B------:R-:W-:Y:S01]  /*2180*/  IMAD.X R65, RZ, RZ, R50, P6 ;  /* 0x000000ffff417224 */ /* 0x000fe200030e0632 */
[----:B------:R-:W-:Y:S01]  /*2190*/  LEA R76, P3, R78, UR4, 0x8 ;  /* 0x000000044e4c7c11 */ /* 0x000fe2000f8640ff */
[----:B------:R-:W-:Y:S01]  /*21a0*/  IMAD.X R69, RZ, RZ, R48, P4 ;  /* 0x000000ffff457224 */ /* 0x000fe200020e0630 */
[----:B------:R-:W-:Y:S01]  /*21b0*/  LEA.HI.X R49, R49, UR5, RZ, 0x2, P2 ;  /* 0x0000000531317c11 */ /* 0x000fe200090f14ff */
[----:B------:R-:W-:Y:S01]  /*21c0*/  IMAD.X R71, RZ, RZ, R71, P0 ;  /* 0x000000ffff477224 */ /* 0x000fe200000e0647 */
[----:B------:R-:W-:-:S02]  /*21d0*/  IADD3 R72, P6, PT, R111, R72, RZ ;  /* 0x000000486f487210 */ /* 0x000fc40007fde0ff */
[----:B------:R-:W-:Y:S02]  /*21e0*/  LEA R78, P2, R79, UR4, 0x8 ;  /* 0x000000044f4e7c11 */ /* 0x000fe4000f8440ff */
[----:B------:R-:W-:Y:S01]  /*21f0*/  IADD3 R66, P5, PT, R111, R66, RZ ;  /* 0x000000426f427210 */ /* 0x000fe20007fbe0ff */
[----:B------:R-:W-:Y:S01]  /*2200*/  IMAD.X R73, RZ, RZ, R73, P6 ;  /* 0x000000ffff497224 */ /* 0x000fe200030e0649 */
[----:B------:R-:W-:Y:S02]  /*2210*/  LEA.HI.X R57, R57, UR5, RZ, 0x2, P3 ;  /* 0x0000000539397c11 */ /* 0x000fe400098f14ff */
[----:B------:R-:W-:Y:S01]  /*2220*/  LEA.HI.X R43, R43, UR5, RZ, 0x2, P2 ;  /* 0x000000052b2b7c11 */ /* 0x000fe200090f14ff */
[----:B------:R-:W-:Y:S01]  /*2230*/  IMAD.X R67, RZ, RZ, R49, P5 ;  /* 0x000000ffff437224 */ /* 0x000fe200028e0631 */
[C---:B------:R-:W-:Y:S01]  /*2240*/  IADD3 R76, P4, PT, R111.reuse, R76, RZ ;  /* 0x0000004c6f4c7210 */ /* 0x040fe20007f9e0ff */
[----:B------:R-:W1:Y:S01]  /*2250*/  LDSM.16.M88.4 R48, [R95+UR12+0x200] ;  /* 0x0002000c5f30783b */ /* 0x000e620008000200 */
[----:B------:R-:W-:-:S02]  /*2260*/  IADD3 R78, P0, PT, R111, R78, RZ ;  /* 0x0000004e6f4e7210 */ /* 0x000fc40007f1e0ff */
[C---:B------:R-:W-:Y:S01]  /*2270*/  IADD3 R84, P6, PT, R111.reuse, R84, RZ ;  /* 0x000000546f547210 */ /* 0x040fe20007fde0ff */
[----:B------:R-:W-:Y:S01]  /*2280*/  IMAD.X R77, RZ, RZ, R57, P4 ;  /* 0x000000ffff4d7224 */ /* 0x000fe200020e0639 */
[----:B------:R-:W-:Y:S01]  /*2290*/  LEA R96, P3, R88, UR4, 0x8 ;  /* 0x0000000458607c11 */ /* 0x000fe2000f8640ff */
[----:B------:R-:W-:Y:S01]  /*22a0*/  IMAD.X R79, RZ, RZ, R43, P0 ;  /* 0x000000ffff4f7224 */ /* 0x000fe200000e062b */
[C---:B------:R-:W-:Y:S01]  /*22b0*/  IADD3 R88, P4, PT, R111.reuse, R42, RZ ;  /* 0x0000002a6f587210 */ /* 0x040fe20007f9e0ff */
[----:B------:R-:W-:Y:S01]  /*22c0*/  IMAD.X R85, RZ, RZ, R41, P6 ;  /* 0x000000ffff557224 */ /* 0x000fe200030e0629 */
[C---:B------:R-:W-:Y:S02]  /*22d0*/  IADD3 R90, P0, PT, R111.reuse, R40, RZ ;  /* 0x000000286f5a7210 */ /* 0x040fe40007f1e0ff */
[----:B------:R-:W2:Y:S01]  /*22e0*/  LDSM.16.M88.4 R40, [R95+UR12+0x400] ;  /* 0x0004000c5f28783b */ /* 0x000ea20008000200 */
[----:B------:R-:W-:Y:S02]  /*22f0*/  IADD3 R74, P5, PT, R111, R74, RZ ;  /* 0x0000004a6f4a7210 */ /* 0x000fe40007fbe0ff */
[----:B------:R-:W-:Y:S01]  /*2300*/  LEA R98, P2, R89, UR4, 0x8 ;  /* 0x0000000459627c11 */ /* 0x000fe2000f8440ff */
[----:B------:R-:W-:Y:S01]  /*2310*/  IMAD.X R89, RZ, RZ, R47, P4 ;  /* 0x000000ffff597224 */ /* 0x000fe200020e062f */
[----:B------:R-:W-:Y:S01]  /*2320*/  LEA.HI.X R45, R45, UR5, RZ, 0x2, P3 ;  /* 0x000000052d2d7c11 */ /* 0x000fe200098f14ff */
[----:B------:R-:W-:Y:S01]  /*2330*/  IMAD.X R75, RZ, RZ, R59, P5 ;  /* 0x000000ffff4b7224 */ /* 0x000fe200028e063b */
[----:B------:R-:W-:Y:S01]  /*2340*/  IADD3 R86, P5, PT, R111, R58, RZ ;  /* 0x0000003a6f567210 */ /* 0x000fe20007fbe0ff */
[----:B------:R-:W-:Y:S01]  /*2350*/  IMAD.X R91, RZ, RZ, R46, P0 ;  /* 0x000000ffff5b7224 */ /* 0x000fe200000e062e */
[----:B------:R-:W-:-:S02]  /*2360*/  LEA.HI.X R44, R44, UR5, RZ, 0x2, P2 ;  /* 0x000000052c2c7c11 */ /* 0x000fc400090f14ff */
[C---:B------:R-:W-:Y:S01]  /*2370*/  IADD3 R96, P6, PT, R111.reuse, R96, RZ ;  /* 0x000000606f607210 */ /* 0x040fe20007fde0ff */
[----:B------:R-:W-:Y:S01]  /*2380*/  IMAD.X R87, RZ, RZ, R56, P5 ;  /* 0x000000ffff577224 */ /* 0x000fe200028e0638 */
[----:B------:R-:W-:Y:S01]  /*2390*/  IADD3 R98, P5, PT, R111, R98, RZ ;  /* 0x000000626f627210 */ /* 0x000fe20007fbe0ff */
[----:B0-----:R-:W-:Y:S01]  /*23a0*/  STG.E desc[UR16][R122.64+0x80], R52 ;  /* 0x000080347a007986 */ /* 0x001fe2000c101910 */
[C---:B------:R-:W-:Y:S01]  /*23b0*/  LEA R104, P3, R92.reuse, UR4, 0x8 ;  /* 0x000000045c687c11 */ /* 0x040fe2000f8640ff */
[----:B------:R-:W-:Y:S01]  /*23c0*/  IMAD.X R97, RZ, RZ, R45, P6 ;  /* 0x000000ffff617224 */ /* 0x000fe200030e062d */
[----:B------:R-:W-:Y:S01]  /*23d0*/  LEA R106, P2, R93, UR4, 0x8 ;  /* 0x000000045d6a7c11 */ /* 0x000fe2000f8440ff */
[----:B------:R-:W-:Y:S01]  /*23e0*/  IMAD.X R99, RZ, RZ, R44, P5 ;  /* 0x000000ffff637224 */ /* 0x000fe200028e062c */
[----:B------:R-:W-:Y:S01]  /*23f0*/  LDSM.16.M88.4 R56, [R95+UR12+0x800] ;  /* 0x0008000c5f38783b */ /* 0x000fe20008000200 */
[----:B------:R-:W-:Y:S01]  /*2400*/  IMAD.SHL.U32 R92, R92, 0x40, RZ ;  /* 0x000000405c5c7824 */ /* 0x000fe200078e00ff */
[----:B------:R-:W-:Y:S01]  /*2410*/  IADD3 R100, P4, PT, R111, R100, RZ ;  /* 0x000000646f647210 */ /* 0x000fe20007f9e0ff */
[----:B------:R-:W-:Y:S01]  /*2420*/  IMAD.SHL.U32 R93, R93, 0x40, RZ ;  /* 0x000000405d5d7824 */ /* 0x000fe200078e00ff */
[----:B------:R-:W0:Y:S01]  /*2430*/  LDSM.16.M88.4 R44, [R95+UR12+0x600] ;  /* 0x0006000c5f2c783b */ /* 0x000e220008000200 */
[----:B------:R-:W-:-:S02]  /*2440*/  IADD3 R102, P0, PT, R111, R102, RZ ;  /* 0x000000666f667210 */ /* 0x000fc40007f1e0ff */
[C---:B------:R-:W-:Y:S01]  /*2450*/  IADD3 R104, P6, PT, R111.reuse, R104, RZ ;  /* 0x000000686f687210 */ /* 0x040fe20007fde0ff */
[----:B------:R-:W-:Y:S01]  /*2460*/  STG.E desc[UR16][R34.64], R5 ;  /* 0x0000000522007986 */ /* 0x000fe2000c101910 */
[----:B------:R-:W-:Y:S01]  /*2470*/  LEA.HI.X R92, R92, UR5, RZ, 0x2, P3 ;  /* 0x000000055c5c7c11 */ /* 0x000fe200098f14ff */
[----:B------:R-:W-:Y:S01]  /*2480*/  IMAD.X R101, RZ, RZ, R94, P4 ;  /* 0x000000ffff657224 */ /* 0x000fe200020e065e */
[----:B------:R-:W-:Y:S01]  /*2490*/  IADD3 R106, P5, PT, R111, R106, RZ ;  /* 0x0000006a6f6a7210 */ /* 0x000fe20007fbe0ff */
[----:B------:R-:W-:Y:S01]  /*24a0*/  STG.E desc[UR16][R34.64+0x80], R53 ;  /* 0x0000803522007986 */ /* 0x000fe2000c101910 */
[----:B------:R-:W-:Y:S01]  /*24b0*/  LEA.HI.X R93, R93, UR5, RZ, 0x2, P2 ;  /* 0x000000055d5d7c11 */ /* 0x000fe200090f14ff */
[----:B------:R-:W-:Y:S02]  /*24c0*/  IMAD.X R103, RZ, RZ, R0, P0 ;  /* 0x000000ffff677224 */ /* 0x000fe400000e0600 */
[----:B------:R-:W-:Y:S01]  /*24d0*/  STG.E desc[UR16][R36.64], R6 ;  /* 0x0000000624007986 */ /* 0x000fe2000c101910 */
[----:B------:R-:W-:-:S02]  /*24e0*/  IMAD.X R105, RZ, RZ, R92, P6 ;  /* 0x000000ffff697224 */ /* 0x000fc400030e065c */
[----:B------:R-:W-:Y:S01]  /*24f0*/  IMAD.X R107, RZ, RZ, R93, P5 ;  /* 0x000000ffff6b7224 */ /* 0x000fe200028e065d */
[----:B------:R-:W-:Y:S04]  /*2500*/  STG.E desc[UR16][R36.64+0x80], R54 ;  /* 0x0000803624007986 */ /* 0x000fe8000c101910 */
[----:B------:R-:W-:Y:S04]  /*2510*/  STG.E desc[UR16][R38.64], R7 ;  /* 0x0000000726007986 */ /* 0x000fe8000c101910 */
[----:B------:R-:W-:Y:S04]  /*2520*/  STG.E desc[UR16][R38.64+0x80], R55 ;  /* 0x0000803726007986 */ /* 0x000fe8000c101910 */
[----:B------:R-:W-:Y:S04]  /*2530*/  STG.E desc[UR16][R120.64], R8 ;  /* 0x0000000878007986 */ /* 0x000fe8000c101910 */
[----:B-1----:R-:W-:Y:S04]  /*2540*/  STG.E desc[UR16][R120.64+0x80], R48 ;  /* 0x0000803078007986 */ /* 0x002fe8000c101910 */
[----:B------:R-:W1:Y:S04]  /*2550*/  LDSM.16.M88.4 R4, [R95+UR12+0xa00] ;  /* 0x000a000c5f04783b */ /* 0x000e680008000200 */
[----:B------:R-:W-:Y:S04]  /*2560*/  STG.E desc[UR16][R2.64], R9 ;  /* 0x0000000902007986 */ /* 0x000fe8000c101910 */
[----:B------:R-:W-:Y:S04]  /*2570*/  STG.E desc[UR16][R2.64+0x80], R49 ;  /* 0x0000803102007986 */ /* 0x000fe8000c101910 */
[----:B------:R-:W-:Y:S04]  /*2580*/  STG.E desc[UR16][R32.64], R10 ;  /* 0x0000000a20007986 */ /* 0x000fe8000c101910 */
[----:B------:R-:W-:Y:S04]  /*2590*/  STG.E desc[UR16][R32.64+0x80], R50 ;  /* 0x0000803220007986 */ /* 0x000fe8000c101910 */
[----:B------:R-:W-:Y:S04]  /*25a0*/  STG.E desc[UR16][R118.64], R11 ;  /* 0x0000000b76007986 */ /* 0x000fe8000c101910 */
[----:B------:R-:W-:Y:S04]  /*25b0*/  STG.E desc[UR16][R118.64+0x80], R51 ;  /* 0x0000803376007986 */ /* 0x000fe8000c101910 */
[----:B------:R-:W-:Y:S04]  /*25c0*/  STG.E desc[UR16][R108.64], R12 ;  /* 0x0000000c6c007986 */ /* 0x000fe8000c101910 */
[----:B--2---:R-:W-:Y:S04]  /*25d0*/  STG.E desc[UR16][R108.64+0x80], R40 ;  /* 0x000080286c007986 */ /* 0x004fe8000c101910 */
[----:B------:R-:W2:Y:S04]  /*25e0*/  LDSM.16.M88.4 R8, [R95+UR12+0xc00] ;  /* 0x000c000c5f08783b */ /* 0x000ea80008000200 */
[----:B------:R-:W-:Y:S04]  /*25f0*/  STG.E desc[UR16][R112.64], R13 ;  /* 0x0000000d70007986 */ /* 0x000fe8000c101910 */
[----:B------:R-:W-:Y:S04]  /*2600*/  STG.E desc[UR16][R112.64+0x80], R41 ;  /* 0x0000802970007986 */ /* 0x000fe8000c101910 */
[----:B------:R-:W-:Y:S04]  /*2610*/  STG.E desc[UR16][R114.64], R14 ;  /* 0x0000000e72007986 */ /* 0x000fe8000c101910 */
[----:B------:R-:W-:Y:S04]  /*2620*/  STG.E desc[UR16][R114.64+0x80], R42 ;  /* 0x0000802a72007986 */ /* 0x000fe8000c101910 */
[----:B------:R-:W-:Y:S04]  /*2630*/  STG.E desc[UR16][R116.64], R15 ;  /* 0x0000000f74007986 */ /* 0x000fe8000c101910 */
[----:B------:R-:W3:Y:S04]  /*2640*/  LDSM.16.M88.4 R12, [R95+UR12+0xe00] ;  /* 0x000e000c5f0c783b */ /* 0x000ee80008000200 */
[----:B------:R4:W-:Y:S04]  /*2650*/  STG.E desc[UR16][R116.64+0x80], R43 ;  /* 0x0000802b74007986 */ /* 0x0009e8000c101910 */
[----:B------:R4:W-:Y:S04]  /*2660*/  STG.E desc[UR16][R60.64], R80 ;  /* 0x000000503c007986 */ /* 0x0009e8000c101910 */
[----:B0-----:R4:W-:Y:S04]  /*2670*/  STG.E desc[UR16][R60.64+0x80], R44 ;  /* 0x0000802c3c007986 */ /* 0x0019e8000c101910 */
[----:B------:R4:W-:Y:S04]  /*2680*/  STG.E desc[UR16][R62.64], R81 ;  /* 0x000000513e007986 */ /* 0x0009e8000c101910 */
        /* <DEDUP_REMOVED lines=14> */
[----:B-1----:R4:W-:Y:S04]  /*2770*/  STG.E desc[UR16][R76.64+0x80], R4 ;  /* 0x000080044c007986 */ /* 0x0029e8000c101910 */
[----:B------:R4:W-:Y:S04]  /*2780*/  STG.E desc[UR16][R78.64], R21 ;  /* 0x000000154e007986 */ /* 0x0009e8000c101910 */
[----:B------:R4:W-:Y:S04]  /*2790*/  STG.E desc[UR16][R78.64+0x80], R5 ;  /* 0x000080054e007986 */ /* 0x0009e8000c101910 */
[----:B------:R4:W-:Y:S04]  /*27a0*/  STG.E desc[UR16][R84.64], R22 ;  /* 0x0000001654007986 */ /* 0x0009e8000c101910 */
[----:B------:R4:W-:Y:S04]  /*27b0*/  STG.E desc[UR16][R84.64+0x80], R6 ;  /* 0x0000800654007986 */ /* 0x0009e8000c101910 */
[----:B------:R4:W-:Y:S04]  /*27c0*/  STG.E desc[UR16][R86.64], R23 ;  /* 0x0000001756007986 */ /* 0x0009e8000c101910 */
[----:B------:R4:W-:Y:S04]  /*27d0*/  STG.E desc[UR16][R86.64+0x80], R7 ;  /* 0x0000800756007986 */ /* 0x0009e8000c101910 */
[----:B------:R4:W-:Y:S04]  /*27e0*/  STG.E desc[UR16][R88.64], R24 ;  /* 0x0000001858007986 */ /* 0x0009e8000c101910 */
[----:B--2---:R4:W-:Y:S04]  /*27f0*/  STG.E desc[UR16][R88.64+0x80], R8 ;  /* 0x0000800858007986 */ /* 0x0049e8000c101910 */
[----:B------:R4:W-:Y:S04]  /*2800*/  STG.E desc[UR16][R90.64], R25 ;  /* 0x000000195a007986 */ /* 0x0009e8000c101910 */
[----:B------:R4:W-:Y:S04]  /*2810*/  STG.E desc[UR16][R90.64+0x80], R9 ;  /* 0x000080095a007986 */ /* 0x0009e8000c101910 */
[----:B------:R4:W-:Y:S04]  /*2820*/  STG.E desc[UR16][R96.64], R26 ;  /* 0x0000001a60007986 */ /* 0x0009e8000c101910 */
[----:B------:R4:W-:Y:S04]  /*2830*/  STG.E desc[UR16][R96.64+0x80], R10 ;  /* 0x0000800a60007986 */ /* 0x0009e8000c101910 */
[----:B------:R4:W-:Y:S04]  /*2840*/  STG.E desc[UR16][R98.64], R27 ;  /* 0x0000001b62007986 */ /* 0x0009e8000c101910 */
[----:B------:R4:W-:Y:S04]  /*2850*/  STG.E desc[UR16][R98.64+0x80], R11 ;  /* 0x0000800b62007986 */ /* 0x0009e8000c101910 */
[----:B------:R4:W-:Y:S04]  /*2860*/  STG.E desc[UR16][R100.64], R28 ;  /* 0x0000001c64007986 */ /* 0x0009e8000c101910 */
[----:B---3--:R4:W-:Y:S04]  /*2870*/  STG.E desc[UR16][R100.64+0x80], R12 ;  /* 0x0000800c64007986 */ /* 0x0089e8000c101910 */
[----:B------:R4:W-:Y:S04]  /*2880*/  STG.E desc[UR16][R102.64], R29 ;  /* 0x0000001d66007986 */ /* 0x0009e8000c101910 */
[----:B------:R4:W-:Y:S04]  /*2890*/  STG.E desc[UR16][R102.64+0x80], R13 ;  /* 0x0000800d66007986 */ /* 0x0009e8000c101910 */
[----:B------:R4:W-:Y:S04]  /*28a0*/  STG.E desc[UR16][R104.64], R30 ;  /* 0x0000001e68007986 */ /* 0x0009e8000c101910 */
[----:B------:R4:W-:Y:S04]  /*28b0*/  STG.E desc[UR16][R104.64+0x80], R14 ;  /* 0x0000800e68007986 */ /* 0x0009e8000c101910 */
[----:B------:R4:W-:Y:S04]  /*28c0*/  STG.E desc[UR16][R106.64], R31 ;  /* 0x0000001f6a007986 */ /* 0x0009e8000c101910 */
[----:B------:R4:W-:Y:S01]  /*28d0*/  STG.E desc[UR16][R106.64+0x80], R15 ;  /* 0x0000800f6a007986 */ /* 0x0009e2000c101910 */
[----:B------:R-:W-:Y:S06]  /*28e0*/  BAR.SYNC.DEFER_BLOCKING 0x0 ;  /* 0x0000000000007b1d */ /* 0x000fec0000010000 */
[----:B------:R-:W-:Y:S05]  /*28f0*/  @P1 BRA `(.L_x_8) ;  /* 0x00000000009c1947 */ /* 0x000fea0003800000 */
[----:B------:R-:W-:Y:S01]  /*2900*/  NOP ;  /* 0x0000000000007918 */ /* 0x000fe20000000000 */
[----:B------:R-:W-:Y:S01]  /*2910*/  UMOV UR4, 0x50 ;  /* 0x0000005000047882 */ /* 0x000fe20000000000 */
[----:B------:R-:W-:Y:S01]  /*2920*/  IMAD.U32 R0, RZ, RZ, UR13 ;  /* 0x0000000dff007e24 */ /* 0x000fe2000f8e00ff */
[----:B------:R-:W-:Y:S01]  /*2930*/  ULEA UR11, UR11, UR4, 0x18 ;  /* 0x000000040b0b7291 */ /* 0x000fe2000f8ec0ff */
[----:B------:R-:W-:Y:S02]  /*2940*/  IMAD.MOV.U32 R3, RZ, RZ, 0xf ;  /* 0x0000000fff037424 */ /* 0x000fe400078e00ff */
[----:B----4-:R-:W-:Y:S01]  /*2950*/  IMAD.MOV.U32 R7, RZ, RZ, 0x1 ;  /* 0x00000001ff077424 */ /* 0x010fe200078e00ff */
[----:B------:R-:W-:-:S04]  /*2960*/  LOP3.LUT R0, R0, 0xffff, RZ, 0xc0, !PT ;  /* 0x0000ffff00007812 */ /* 0x000fc800078ec0ff */
[----:B------:R-:W-:Y:S01]  /*2970*/  SHF.R.U32.HI R0, RZ, 0x5, R0 ;  /* 0x00000005ff007819 */ /* 0x000fe20000011600 */
[----:B------:R-:W0:Y:S04]  /*2980*/  LDS R5, [UR11] ;  /* 0x0000000bff057984 */ /* 0x000e280008000800 */
[----:B------:R-:W-:Y:S01]  /*2990*/  VIADD R2, R0, 0x10 ;  /* 0x0000001000027836 */ /* 0x000fe20000000000 */
[----:B------:R-:W-:-:S04]  /*29a0*/  SHF.L.U32 R0, R3, R0, RZ ;  /* 0x0000000003007219 */ /* 0x000fc800000006ff */
[----:B------:R-:W-:-:S04]  /*29b0*/  SHF.L.U32 R3, R7, R2, RZ ;  /* 0x0000000207037219 */ /* 0x000fc800000006ff */
[----:B------:R-:W-:-:S04]  /*29c0*/  LOP3.LUT R0, R3, R0, RZ, 0xfc, !PT ;  /* 0x0000000003007212 */ /* 0x000fc800078efcff */
[C---:B------:R-:W-:Y:S02]  /*29d0*/  LOP3.LUT R2, R0.reuse, 0xffff, RZ, 0xc0, !PT ;  /* 0x0000ffff00027812 */ /* 0x040fe400078ec0ff */
[----:B0-----:R-:W-:-:S04]  /*29e0*/  LOP3.LUT R3, R0, 0xffff, R5, 0x80, !PT ;  /* 0x0000ffff00037812 */ /* 0x001fc800078e8005 */
[----:B------:R-:W-:-:S13]  /*29f0*/  ISETP.NE.AND P0, PT, R3, R2, PT ;  /* 0x000000020300720c */ /* 0x000fda0003f05270 */
[----:B------:R-:W-:Y:S05]  /*2a00*/  @P0 BRA `(.L_x_9) ;  /* 0x0000000000500947 */ /* 0x000fea0003800000 */
[----:B------:R-:W-:Y:S02]  /*2a10*/  SHF.R.U32.HI R5, RZ, 0x10, R5 ;  /* 0x00000010ff057819 */ /* 0x000fe40000011605 */
[----:B------:R-:W-:-:S04]  /*2a20*/  SHF.R.U32.HI R2, RZ, 0x10, R0 ;  /* 0x00000010ff027819 */ /* 0x000fc80000011600 */
[----:B------:R-:W-:-:S04]  /*2a30*/  LOP3.LUT R5, R5, R2, RZ, 0xc0, !PT ;  /* 0x0000000205057212 */ /* 0x000fc800078ec0ff */
[----:B------:R-:W-:-:S13]  /*2a40*/  ISETP.NE.AND P0, PT, R5, R2, PT ;  /* 0x000000020500720c */ /* 0x000fda0003f05270 */
[----:B------:R-:W-:Y:S05]  /*2a50*/  @P0 BRA `(.L_x_10) ;  /* 0x0000000000300947 */ /* 0x000fea0003800000 */
[----:B------:R-:W-:Y:S01]  /*2a60*/  R2UR UR4, R0 ;  /* 0x00000000000472ca */ /* 0x000fe200000e0000 */
[----:B------:R-:W-:Y:S01]  /*2a70*/  VOTEU.ANY UR5, UPT, PT ;  /* 0x0000000000057886 */ /* 0x000fe200038e0100 */
[----:B------:R-:W0:Y:S01]  /*2a80*/  S2R R0, SR_LANEID ;  /* 0x0000000000007919 */ /* 0x000e220000000000 */
[----:B------:R-:W-:-:S10]  /*2a90*/  UFLO.U32 UR5, UR5 ;  /* 0x00000005000572bd */ /* 0x000fd400080e0000 */
[----:B------:R-:W-:-:S06]  /*2aa0*/  ULOP3.LUT UR4, URZ, UR4, URZ, 0x33, !UPT ;  /* 0x00000004ff047292 */ /* 0x000fcc000f8e33ff */
[----:B------:R-:W-:-:S04]  /*2ab0*/  IMAD.U32 R2, RZ, RZ, UR4 ;  /* 0x00000004ff027e24 */ /* 0x000fc8000f8e00ff */
[----:B------:R-:W1:Y:S02]  /*2ac0*/  REDUX UR6, R2 ;  /* 0x00000000020673c4 */ /* 0x000e640000000000 */
[----:B------:R2:W-:Y:S01]  /*2ad0*/  UTCATOMSWS.AND URZ, UR4 ;  /* 0x0000000400ff79e3 */ /* 0x0005e20008000000 */
[----:B0-----:R-:W-:Y:S01]  /*2ae0*/  ISETP.EQ.U32.AND P0, PT, R0, UR5, PT ;  /* 0x0000000500007c0c */ /* 0x001fe2000bf02070 */
[----:B-1----:R-:W-:-:S12]  /*2af0*/  IMAD.U32 R0, RZ, RZ, UR6 ;  /* 0x00000006ff007e24 */ /* 0x002fd8000f8e00ff */
[----:B------:R2:W-:Y:S01]  /*2b00*/  @P0 ATOMS.AND RZ, [UR11], R0 ;  /* 0x00000000ffff098c */ /* 0x0005e2000a80000b */
[----:B------:R-:W-:Y:S05]  /*2b10*/  BRA `(.L_x_8) ;  /* 0x0000000000147947 */ /* 0x000fea0003800000 */
.L_x_10:
[----:B------:R-:W-:-:S07]  /*2b20*/  MOV R2, 0x2b40 ;  /* 0x00002b4000027802 */ /* 0x000fce0000000f00 */
[----:B------:R-:W-:Y:S05]  /*2b30*/  CALL.REL.NOINC `($__internal_0_$__cuda_sm10x_tcgen05_guardrail_trap_col_being_dealloced_not_returned_by_alloc) ;  /* 0x0000000000207944 */ /* 0x000fea0003c00000 */
[----:B------:R-:W-:Y:S05]  /*2b40*/  BRA `(.L_x_8) ;  /* 0x0000000000087947 */ /* 0x000fea0003800000 */
.L_x_9:
[----:B------:R-:W-:-:S07]  /*2b50*/  MOV R2, 0x2b70 ;  /* 0x00002b7000027802 */ /* 0x000fce0000000f00 */
[----:B------:R-:W-:Y:S05]  /*2b60*/  CALL.REL.NOINC `($__internal_2_$__cuda_sm10x_tcgen05_guardrail_trap_unallocated_columns_being_dealloced) ;  /* 0x00000000002c7944 */ /* 0x000fea0003c00000 */
.L_x_8:
[----:B------:R-:W-:Y:S01]  /*2b70*/  NOP ;  /* 0x0000000000007918 */ /* 0x000fe20000000000 */
[----:B--2---:R-:W-:Y:S05]  /*2b80*/  EXIT ;  /* 0x000000000000794d */ /* 0x004fea0003800000 */
.L_x_7:
[----:B------:R-:W0:Y:S02]  /*2b90*/  SYNCS.PHASECHK.TRANS64.TRYWAIT P0, [UR12+0x2800], RZ ;  /* 0x002800ffff0075a7 */ /* 0x000e24000800110c */
[----:B0-----:R-:W-:Y:S05]  /*2ba0*/  @!P0 BRA `(.L_x_7) ;  /* 0xfffffffc00f88947 */ /* 0x001fea000383ffff */
[----:B------:R-:W-:Y:S05]  /*2bb0*/  BRA `(.L_x_11) ;  /* 0xffffffec00007947 */ /* 0x000fea000383ffff */
        .weak           $__internal_0_$__cuda_sm10x_tcgen05_guardrail_trap_col_being_dealloced_not_returned_by_alloc
        .type           $__internal_0_$__cuda_sm10x_tcgen05_guardrail_trap_col_being_dealloced_not_returned_by_alloc,@function
        .size           $__internal_0_$__cuda_sm10x_tcgen05_guardrail_trap_col_being_dealloced_not_returned_by_alloc,($__internal_1_$__cuda_sm10x_tcgen05_guardrail_trap_phase_invalid_during_alloc - $__internal_0_$__cuda_sm10x_tcgen05_guardrail_trap_col_being_dealloced_not_returned_by_alloc)
$__internal_0_$__cuda_sm10x_tcgen05_guardrail_trap_col_being_dealloced_not_returned_by_alloc:
[----:B------:R-:W-:Y:S05]  /*2bc0*/  BPT.TRAP 0x1 ;  /* 0x000000040000795c */ /* 0x000fea0000300000 */
[----:B------:R-:W-:-:S04]  /*2bd0*/  IMAD.MOV.U32 R3, RZ, RZ, 0x0 ;  /* 0x00000000ff037424 */ /* 0x000fc800078e00ff */
[----:B------:R-:W-:Y:S05]  /*2be0*/  RET.REL.NODEC R2 `(gluon_mma) ;  /* 0xffffffd402047950 */ /* 0x000fea0003c3ffff */
        .weak           $__internal_1_$__cuda_sm10x_tcgen05_guardrail_trap_phase_invalid_during_alloc
        .type           $__internal_1_$__cuda_sm10x_tcgen05_guardrail_trap_phase_invalid_during_alloc,@function
        .size           $__internal_1_$__cuda_sm10x_tcgen05_guardrail_trap_phase_invalid_during_alloc,($__internal_2_$__cuda_sm10x_tcgen05_guardrail_trap_unallocated_columns_being_dealloced - $__internal_1_$__cuda_sm10x_tcgen05_guardrail_trap_phase_invalid_during_alloc)
$__internal_1_$__cuda_sm10x_tcgen05_guardrail_trap_phase_invalid_during_alloc:
[----:B------:R-:W-:Y:S05]  /*2bf0*/  BPT.TRAP 0x1 ;  /* 0x000000040000795c */ /* 0x000fea0000300000 */
[----:B------:R-:W-:-:S04]  /*2c00*/  IMAD.MOV.U32 R3, RZ, RZ, 0x0 ;  /* 0x00000000ff037424 */ /* 0x000fc800078e00ff */
[----:B------:R-:W-:Y:S05]  /*2c10*/  RET.REL.NODEC R2 `(gluon_mma) ;  /* 0xffffffd002f87950 */ /* 0x000fea0003c3ffff */
        .weak           $__internal_2_$__cuda_sm10x_tcgen05_guardrail_trap_unallocated_columns_being_dealloced
        .type           $__internal_2_$__cuda_sm10x_tcgen05_guardrail_trap_unallocated_columns_being_dealloced,@function
        .size           $__internal_2_$__cuda_sm10x_tcgen05_guardrail_trap_unallocated_columns_being_dealloced,(.L_x_15 - $__internal_2_$__cuda_sm10x_tcgen05_guardrail_trap_unallocated_columns_being_dealloced)
$__internal_2_$__cuda_sm10x_tcgen05_guardrail_trap_unallocated_columns_being_dealloced:
[----:B------:R-:W-:Y:S05]  /*2c20*/  BPT.TRAP 0x1 ;  /* 0x000000040000795c */ /* 0x000fea0000300000 */
[----:B------:R-:W-:-:S04]  /*2c30*/  IMAD.MOV.U32 R3, RZ, RZ, 0x0 ;  /* 0x00000000ff037424 */ /* 0x000fc800078e00ff */
[----:B------:R-:W-:Y:S05]  /*2c40*/  RET.REL.NODEC R2 `(gluon_mma) ;  /* 0xffffffd002ec7950 */ /* 0x000fea0003c3ffff */
.L_x_12:
[----:B------:R-:W-:-:S00]  /*2c50*/  BRA `(.L_x_12) ;  /* 0xfffffffc00fc7947 */ /* 0x000fc0000383ffff */
[----:B------:R-:W-:-:S00]  /*2c60*/  NOP ;  /* 0x0000000000007918 */ /* 0x000fc00000000000 */
        /* <DEDUP_REMOVED lines=9> */
.L_x_15:


//--------------------- .nv.shared.gluon_mma      --------------------------
	.section	.nv.shared.gluon_mma,"aw",@nobits
	.sectionflags	@""
	.align	16
	.zero		1024


//--------------------- .nv.shared.reserved.0     --------------------------
	.section	.nv.shared.reserved.0,"aw",@nobits
	.align	8
	.weak		__nv_reservedSMEM_offset_0_alias
	.size		__nv_reservedSMEM_offset_0_alias, 0, 64
	.other		__nv_reservedSMEM_offset_0_alias,@"STO_CUDA_RESERVED_SHARED STV_DEFAULT"
__nv_reservedSMEM_offset_0_alias:
	.zero		0
.nv.shared.reserved.0:
	.zero		64
	.weak		__nv_reservedSMEM_allocation_phase
	.type		__nv_reservedSMEM_allocation_phase,@object
	.size		__nv_reservedSMEM_allocation_phase,(.L_0 - __nv_reservedSMEM_allocation_phase)
__nv_reservedSMEM_allocation_phase:
	.zero		1
.L_0:
	.zero		7
	.weak		__nv_reservedSMEM_devtool_atexit_pc
	.type		__nv_reservedSMEM_devtool_atexit_pc,@object
	.size		__nv_reservedSMEM_devtool_atexit_pc,(__nv_reservedSMEM_allocation_mask - __nv_reservedSMEM_devtool_atexit_pc)
__nv_reservedSMEM_devtool_atexit_pc:
	.zero		8
	.weak		__nv_reservedSMEM_allocation_mask
	.type		__nv_reservedSMEM_allocation_mask,@object
	.size		__nv_reservedSMEM_allocation_mask,(.L_2 - __nv_reservedSMEM_allocation_mask)
__nv_reservedSMEM_allocation_mask:
	.zero		4
.L_2:


//--------------------- .nv.constant0.gluon_mma   --------------------------
	.section	.nv.constant0.gluon_mma,"a",@progbits
	.sectionflags	@""
	.align	4
.nv.constant0.gluon_mma:
	.zero		936


//--------------------- SYMBOLS --------------------------

	.type		.nv.reservedSmem.offset0,@object
	.size		.nv.reservedSmem.offset0,0x4
	.type		.nv.reservedSmem.cap,@object
	.size		.nv.reservedSmem.cap,0x4
